//
// Generated by NVIDIA NVVM Compiler
//
// Compiler Build ID: CL-36424714
// Cuda compilation tools, release 13.0, V13.0.88
// Based on NVVM 20.0.0
//

.version 9.0
.target sm_100
.address_size 64

	// .globl	_Z8fakeexpsjPdS_S_
.func  (.param .align 16 .b8 func_retval0[16]) __internal_trig_reduction_slowpathd
(
	.param .b64 __internal_trig_reduction_slowpathd_param_0
)
;
.global .align 4 .b8 precalc_xorwow_matrix[102400];
.global .align 4 .b8 precalc_xorwow_offset_matrix[102400];
.global .align 4 .b8 mrg32k3aM1[2304];
.global .align 4 .b8 mrg32k3aM2[2304];
.global .align 4 .b8 mrg32k3aM1SubSeq[2016];
.global .align 4 .b8 mrg32k3aM2SubSeq[2016];
.global .align 4 .b8 mrg32k3aM1Seq[2304];
.global .align 4 .b8 mrg32k3aM2Seq[2304];
.const .align 8 .b8 __cr_lgamma_table[72];
// _ZZ8fakeexpsjPdS_S_E10cacheChisq has been demoted
// _ZZ8fakeexpsjPdS_S_E4ebin has been demoted
.global .align 8 .b8 __cudart_i2opi_d[144] = {8, 93, 141, 31, 177, 95, 251, 107, 234, 146, 82, 138, 247, 57, 7, 61, 123, 241, 229, 235, 199, 186, 39, 117, 45, 234, 95, 158, 102, 63, 70, 79, 183, 9, 203, 39, 207, 126, 54, 109, 31, 109, 10, 90, 139, 17, 47, 239, 15, 152, 5, 222, 255, 151, 248, 31, 59, 40, 249, 189, 139, 95, 132, 156, 244, 57, 83, 131, 57, 214, 145, 57, 65, 126, 95, 180, 38, 112, 156, 233, 132, 68, 187, 46, 245, 53, 130, 232, 62, 167, 41, 177, 28, 235, 29, 254, 28, 146, 209, 9, 234, 46, 73, 6, 224, 210, 77, 66, 58, 110, 36, 183, 97, 197, 187, 222, 171, 99, 81, 254, 65, 144, 67, 60, 153, 149, 98, 219, 192, 221, 52, 245, 209, 87, 39, 252, 41, 21, 68, 78, 110, 131, 249, 162};
.global .align 16 .b8 __cudart_sin_cos_coeffs[128] = {70, 210, 176, 44, 241, 229, 90, 190, 146, 227, 172, 105, 227, 29, 199, 62, 161, 98, 219, 25, 160, 1, 42, 191, 24, 8, 17, 17, 17, 17, 129, 63, 84, 85, 85, 85, 85, 85, 197, 191, 0, 0, 0, 0, 0, 0, 0, 0, 0, 0, 0, 0, 0, 0, 0, 0, 100, 129, 253, 32, 131, 255, 168, 189, 40, 133, 239, 193, 167, 238, 33, 62, 217, 230, 6, 142, 79, 126, 146, 190, 233, 188, 221, 25, 160, 1, 250, 62, 71, 93, 193, 22, 108, 193, 86, 191, 81, 85, 85, 85, 85, 85, 165, 63, 0, 0, 0, 0, 0, 0, 224, 191, 0, 0, 0, 0, 0, 0, 240, 63};

.visible .entry _Z8fakeexpsjPdS_S_(
	.param .u32 _Z8fakeexpsjPdS_S__param_0,
	.param .u64 .ptr .align 1 _Z8fakeexpsjPdS_S__param_1,
	.param .u64 .ptr .align 1 _Z8fakeexpsjPdS_S__param_2,
	.param .u64 .ptr .align 1 _Z8fakeexpsjPdS_S__param_3
)
{
	.local .align 8 .b8 	__local_depot0[160];
	.reg .b64 	%SP;
	.reg .b64 	%SPL;
	.reg .pred 	%p<52>;
	.reg .b32 	%r<403>;
	.reg .b32 	%f<74>;
	.reg .b64 	%rd<54>;
	.reg .b64 	%fd<524>;
	// demoted variable
	.shared .align 8 .b8 _ZZ8fakeexpsjPdS_S_E10cacheChisq[8000];
	// demoted variable
	.shared .align 8 .b8 _ZZ8fakeexpsjPdS_S_E4ebin[40];
	mov.u64 	%SPL, __local_depot0;
	ld.param.u32 	%r137, [_Z8fakeexpsjPdS_S__param_0];
	ld.param.u64 	%rd5, [_Z8fakeexpsjPdS_S__param_1];
	ld.param.u64 	%rd6, [_Z8fakeexpsjPdS_S__param_2];
	add.u64 	%rd1, %SPL, 0;
	add.u64 	%rd2, %SPL, 40;
	add.u64 	%rd3, %SPL, 80;
	add.u64 	%rd4, %SPL, 120;
	mov.u32 	%r1, %ctaid.y;
	mov.u32 	%r2, %ctaid.x;
	xor.b32  	%r138, %r137, -1429050551;
	mul.lo.s32 	%r3, %r138, 1099087573;
	mov.u32 	%r4, %tid.x;
	setp.ne.s32 	%p1, %r4, 0;
	@%p1 bra 	$L__BB0_2;
	mov.b64 	%rd12, 4624633867356078080;
	st.shared.u64 	[_ZZ8fakeexpsjPdS_S_E4ebin], %rd12;
	mov.b64 	%rd13, 4627730092099895296;
	st.shared.u64 	[_ZZ8fakeexpsjPdS_S_E4ebin+8], %rd13;
	mov.b64 	%rd14, 4630122629401935872;
	st.shared.u64 	[_ZZ8fakeexpsjPdS_S_E4ebin+16], %rd14;
	mov.b64 	%rd15, 4631530004285489152;
	st.shared.u64 	[_ZZ8fakeexpsjPdS_S_E4ebin+24], %rd15;
	mov.b64 	%rd16, 4632937379169042432;
	st.shared.u64 	[_ZZ8fakeexpsjPdS_S_E4ebin+32], %rd16;
$L__BB0_2:
	cvta.to.global.u64 	%rd17, %rd5;
	mul.wide.u32 	%rd18, %r1, 8;
	add.s64 	%rd19, %rd17, %rd18;
	ld.global.f64 	%fd1, [%rd19];
	cvta.to.global.u64 	%rd20, %rd6;
	mul.wide.u32 	%rd21, %r2, 8;
	add.s64 	%rd22, %rd20, %rd21;
	ld.global.f64 	%fd117, [%rd22];
	add.f64 	%fd2, %fd117, %fd117;
	mov.b32 	%r142, 1127219200;
	mov.b32 	%r143, -2147483648;
	mov.b64 	%fd3, {%r143, %r142};
	add.s32 	%r376, %r3, 5783321;
	xor.b32  	%r379, %r3, 362436069;
	add.s32 	%r380, %r3, 123456789;
	add.s32 	%r381, %r3, -638133224;
	mov.f64 	%fd508, 0d0000000000000000;
	mov.b32 	%r377, -589760388;
	mov.b32 	%r378, -123459836;
	mov.b32 	%r337, 0;
	mov.u64 	%rd28, __cudart_sin_cos_coeffs;
	mov.u64 	%rd37, __cr_lgamma_table;
	mov.u32 	%r375, %r337;
$L__BB0_3:
	mov.u32 	%r360, %r376;
	mov.u32 	%r361, %r377;
	mov.u32 	%r362, %r378;
	mov.u32 	%r363, %r379;
	shl.b32 	%r144, %r337, 3;
	mov.u32 	%r145, _ZZ8fakeexpsjPdS_S_E4ebin;
	add.s32 	%r146, %r145, %r144;
	ld.shared.f64 	%fd118, [%r146];
	shr.u32 	%r147, %r380, 2;
	xor.b32  	%r148, %r147, %r380;
	shl.b32 	%r149, %r360, 4;
	shl.b32 	%r150, %r148, 1;
	xor.b32  	%r151, %r149, %r150;
	xor.b32  	%r152, %r151, %r360;
	xor.b32  	%r365, %r152, %r148;
	add.s32 	%r364, %r381, 362437;
	add.s32 	%r153, %r365, %r364;
	cvt.rn.f32.u32 	%f12, %r153;
	fma.rn.f32 	%f13, %f12, 0f2F800000, 0f2F000000;
	cvt.f64.f32 	%fd119, %f13;
	add.f64 	%fd120, %fd119, 0dBFE0000000000000;
	fma.rn.f64 	%fd121, %fd120, 0d4024000000000000, %fd118;
	mul.wide.u32 	%rd23, %r337, 8;
	add.s64 	%rd24, %rd1, %rd23;
	mov.b64 	%rd25, 4636737291354636288;
	st.local.u64 	[%rd24], %rd25;
	div.rn.f64 	%fd5, %fd121, %fd1;
	div.rn.f64 	%fd6, %fd1, %fd121;
	mul.f64 	%fd7, %fd6, 0d3FF85D63886594AF;
	abs.f64 	%fd8, %fd7;
	setp.neu.f64 	%p2, %fd8, 0d7FF0000000000000;
	@%p2 bra 	$L__BB0_5;
	mov.f64 	%fd127, 0d0000000000000000;
	mul.rn.f64 	%fd495, %fd7, %fd127;
	mov.b32 	%r345, 0;
	bra.uni 	$L__BB0_7;
$L__BB0_5:
	mul.f64 	%fd122, %fd7, 0d3FE45F306DC9C883;
	cvt.rni.s32.f64 	%r345, %fd122;
	cvt.rn.f64.s32 	%fd123, %r345;
	fma.rn.f64 	%fd124, %fd123, 0dBFF921FB54442D18, %fd7;
	fma.rn.f64 	%fd125, %fd123, 0dBC91A62633145C00, %fd124;
	fma.rn.f64 	%fd495, %fd123, 0dB97B839A252049C0, %fd125;
	setp.ltu.f64 	%p3, %fd8, 0d41E0000000000000;
	@%p3 bra 	$L__BB0_7;
	{ // callseq 0, 0
	.param .b64 param0;
	st.param.f64 	[param0], %fd7;
	.param .align 16 .b8 retval0[16];
	call.uni (retval0), 
	__internal_trig_reduction_slowpathd, 
	(
	param0
	);
	ld.param.f64 	%fd495, [retval0];
	ld.param.b32 	%r345, [retval0+8];
	} // callseq 0
$L__BB0_7:
	shl.b32 	%r156, %r345, 6;
	cvt.u64.u32 	%rd26, %r156;
	and.b64  	%rd27, %rd26, 64;
	add.s64 	%rd29, %rd28, %rd27;
	mul.rn.f64 	%fd128, %fd495, %fd495;
	and.b32  	%r157, %r345, 1;
	setp.eq.b32 	%p4, %r157, 1;
	selp.f64 	%fd129, 0dBDA8FF8320FD8164, 0d3DE5DB65F9785EBA, %p4;
	ld.global.nc.v2.f64 	{%fd130, %fd131}, [%rd29];
	fma.rn.f64 	%fd132, %fd129, %fd128, %fd130;
	fma.rn.f64 	%fd133, %fd132, %fd128, %fd131;
	ld.global.nc.v2.f64 	{%fd134, %fd135}, [%rd29+16];
	fma.rn.f64 	%fd136, %fd133, %fd128, %fd134;
	fma.rn.f64 	%fd137, %fd136, %fd128, %fd135;
	ld.global.nc.v2.f64 	{%fd138, %fd139}, [%rd29+32];
	fma.rn.f64 	%fd140, %fd137, %fd128, %fd138;
	fma.rn.f64 	%fd141, %fd140, %fd128, %fd139;
	fma.rn.f64 	%fd142, %fd141, %fd495, %fd495;
	fma.rn.f64 	%fd143, %fd141, %fd128, 0d3FF0000000000000;
	selp.f64 	%fd144, %fd143, %fd142, %p4;
	and.b32  	%r158, %r345, 2;
	setp.eq.s32 	%p5, %r158, 0;
	mov.f64 	%fd145, 0d0000000000000000;
	sub.f64 	%fd146, %fd145, %fd144;
	selp.f64 	%fd13, %fd144, %fd146, %p5;
	mul.f64 	%fd14, %fd6, 0d40044DD2F1A9FBE7;
	abs.f64 	%fd15, %fd14;
	setp.neu.f64 	%p6, %fd15, 0d7FF0000000000000;
	@%p6 bra 	$L__BB0_9;
	mov.f64 	%fd152, 0d0000000000000000;
	mul.rn.f64 	%fd496, %fd14, %fd152;
	mov.b32 	%r346, 0;
	bra.uni 	$L__BB0_11;
$L__BB0_9:
	mul.f64 	%fd147, %fd14, 0d3FE45F306DC9C883;
	cvt.rni.s32.f64 	%r346, %fd147;
	cvt.rn.f64.s32 	%fd148, %r346;
	fma.rn.f64 	%fd149, %fd148, 0dBFF921FB54442D18, %fd14;
	fma.rn.f64 	%fd150, %fd148, 0dBC91A62633145C00, %fd149;
	fma.rn.f64 	%fd496, %fd148, 0dB97B839A252049C0, %fd150;
	setp.ltu.f64 	%p7, %fd15, 0d41E0000000000000;
	@%p7 bra 	$L__BB0_11;
	{ // callseq 1, 0
	.param .b64 param0;
	st.param.f64 	[param0], %fd14;
	.param .align 16 .b8 retval0[16];
	call.uni (retval0), 
	__internal_trig_reduction_slowpathd, 
	(
	param0
	);
	ld.param.f64 	%fd496, [retval0];
	ld.param.b32 	%r346, [retval0+8];
	} // callseq 1
$L__BB0_11:
	shl.b32 	%r161, %r346, 6;
	cvt.u64.u32 	%rd30, %r161;
	and.b64  	%rd31, %rd30, 64;
	add.s64 	%rd33, %rd28, %rd31;
	mul.rn.f64 	%fd153, %fd496, %fd496;
	and.b32  	%r162, %r346, 1;
	setp.eq.b32 	%p8, %r162, 1;
	selp.f64 	%fd154, 0dBDA8FF8320FD8164, 0d3DE5DB65F9785EBA, %p8;
	ld.global.nc.v2.f64 	{%fd155, %fd156}, [%rd33];
	fma.rn.f64 	%fd157, %fd154, %fd153, %fd155;
	fma.rn.f64 	%fd158, %fd157, %fd153, %fd156;
	ld.global.nc.v2.f64 	{%fd159, %fd160}, [%rd33+16];
	fma.rn.f64 	%fd161, %fd158, %fd153, %fd159;
	fma.rn.f64 	%fd162, %fd161, %fd153, %fd160;
	ld.global.nc.v2.f64 	{%fd163, %fd164}, [%rd33+32];
	fma.rn.f64 	%fd165, %fd162, %fd153, %fd163;
	fma.rn.f64 	%fd166, %fd165, %fd153, %fd164;
	fma.rn.f64 	%fd167, %fd166, %fd496, %fd496;
	fma.rn.f64 	%fd168, %fd166, %fd153, 0d3FF0000000000000;
	selp.f64 	%fd169, %fd168, %fd167, %p8;
	and.b32  	%r163, %r346, 2;
	setp.eq.s32 	%p9, %r163, 0;
	mov.f64 	%fd170, 0d0000000000000000;
	sub.f64 	%fd171, %fd170, %fd169;
	selp.f64 	%fd172, %fd169, %fd171, %p9;
	sub.f64 	%fd173, %fd13, %fd172;
	mul.f64 	%fd174, %fd5, 0d3FC9374BC6A7EF9E;
	fma.rn.f64 	%fd175, %fd174, %fd173, 0d3FC999999999999A;
	mul.f64 	%fd176, %fd2, %fd175;
	mul.f64 	%fd177, %fd176, 0d40C3880000000000;
	mul.wide.u32 	%rd34, %r337, 8;
	add.s64 	%rd35, %rd2, %rd34;
	st.local.f64 	[%rd35], %fd177;
	add.f64 	%fd20, %fd177, 0d4059000000000000;
	setp.geu.f64 	%p10, %fd20, 0d4050000000000000;
	@%p10 bra 	$L__BB0_14;
	cvt.rn.f32.f64 	%f59, %fd20;
	fma.rn.f32 	%f60, %f59, 0f3BBB989D, 0f3F000000;
	cvt.sat.f32.f32 	%f61, %f60;
	mov.f32 	%f62, 0f4B400001;
	mov.f32 	%f63, 0f437C0000;
	fma.rm.f32 	%f64, %f61, %f63, %f62;
	add.f32 	%f65, %f64, 0fCB40007F;
	neg.f32 	%f66, %f65;
	fma.rn.f32 	%f67, %f59, 0f3FB8AA3B, %f66;
	fma.rn.f32 	%f68, %f59, 0f32A57060, %f67;
	mov.b32 	%r257, %f64;
	shl.b32 	%r258, %r257, 23;
	mov.b32 	%f69, %r258;
	ex2.approx.ftz.f32 	%f70, %f68;
	mul.f32 	%f73, %f70, %f69;
	mov.b32 	%r353, 0;
	mov.u32 	%r376, %r365;
	mov.u32 	%r377, %r360;
	mov.u32 	%r378, %r361;
	mov.u32 	%r379, %r362;
	mov.u32 	%r381, %r364;
$L__BB0_13:
	mov.u32 	%r382, %r353;
	mov.u32 	%r380, %r379;
	mov.u32 	%r379, %r378;
	mov.u32 	%r378, %r377;
	mov.u32 	%r377, %r376;
	add.s32 	%r353, %r382, 1;
	shr.u32 	%r259, %r363, 2;
	xor.b32  	%r260, %r259, %r363;
	shl.b32 	%r261, %r377, 4;
	shl.b32 	%r262, %r260, 1;
	xor.b32  	%r263, %r261, %r262;
	xor.b32  	%r264, %r263, %r377;
	xor.b32  	%r376, %r264, %r260;
	add.s32 	%r381, %r381, 362437;
	add.s32 	%r265, %r376, %r381;
	cvt.rn.f32.u32 	%f71, %r265;
	fma.rn.f32 	%f72, %f71, 0f2F800000, 0f2F000000;
	mul.f32 	%f73, %f73, %f72;
	setp.gt.f32 	%p29, %f73, 0f3F800000;
	mov.u32 	%r363, %r380;
	@%p29 bra 	$L__BB0_13;
	bra.uni 	$L__BB0_40;
$L__BB0_14:
	setp.leu.f64 	%p11, %fd20, 0d40AF400000000000;
	@%p11 bra 	$L__BB0_27;
	setp.eq.s32 	%p20, %r375, 1;
	mov.b32 	%r375, 0;
	mov.u32 	%r376, %r365;
	mov.f64 	%fd503, %fd508;
	@%p20 bra 	$L__BB0_26;
	shr.u32 	%r196, %r363, 2;
	xor.b32  	%r197, %r196, %r363;
	shl.b32 	%r198, %r365, 4;
	shl.b32 	%r199, %r197, 1;
	xor.b32  	%r200, %r199, %r198;
	xor.b32  	%r201, %r200, %r197;
	xor.b32  	%r35, %r201, %r365;
	add.s32 	%r202, %r381, %r35;
	add.s32 	%r203, %r202, 724874;
	shr.u32 	%r204, %r362, 2;
	xor.b32  	%r205, %r204, %r362;
	shl.b32 	%r206, %r35, 4;
	shl.b32 	%r207, %r205, 1;
	xor.b32  	%r208, %r207, %r206;
	xor.b32  	%r209, %r208, %r205;
	xor.b32  	%r36, %r209, %r35;
	add.s32 	%r210, %r381, %r36;
	add.s32 	%r211, %r210, 1087311;
	shr.u32 	%r212, %r361, 2;
	xor.b32  	%r213, %r212, %r361;
	shl.b32 	%r214, %r36, 4;
	shl.b32 	%r215, %r213, 1;
	xor.b32  	%r216, %r215, %r214;
	xor.b32  	%r217, %r216, %r213;
	xor.b32  	%r37, %r217, %r36;
	add.s32 	%r218, %r381, %r37;
	add.s32 	%r219, %r218, 1449748;
	shr.u32 	%r220, %r360, 2;
	xor.b32  	%r221, %r220, %r360;
	shl.b32 	%r222, %r37, 4;
	shl.b32 	%r223, %r221, 1;
	xor.b32  	%r224, %r223, %r222;
	xor.b32  	%r225, %r224, %r221;
	xor.b32  	%r376, %r225, %r37;
	add.s32 	%r364, %r381, 1812185;
	add.s32 	%r226, %r376, %r364;
	cvt.u64.u32 	%rd39, %r203;
	mul.wide.u32 	%rd40, %r211, 2097152;
	xor.b64  	%rd41, %rd40, %rd39;
	cvt.rn.f64.u64 	%fd233, %rd41;
	fma.rn.f64 	%fd497, %fd233, 0d3CA0000000000000, 0d3C90000000000000;
	cvt.u64.u32 	%rd42, %r219;
	mul.wide.u32 	%rd43, %r226, 2097152;
	xor.b64  	%rd44, %rd43, %rd42;
	cvt.rn.f64.u64 	%fd234, %rd44;
	fma.rn.f64 	%fd22, %fd234, 0d3CB0000000000000, 0d3CA0000000000000;
	{
	.reg .b32 %temp; 
	mov.b64 	{%temp, %r354}, %fd497;
	}
	{
	.reg .b32 %temp; 
	mov.b64 	{%r355, %temp}, %fd497;
	}
	setp.gt.s32 	%p21, %r354, 1048575;
	mov.b32 	%r356, -1023;
	@%p21 bra 	$L__BB0_18;
	mul.f64 	%fd497, %fd497, 0d4350000000000000;
	{
	.reg .b32 %temp; 
	mov.b64 	{%temp, %r354}, %fd497;
	}
	{
	.reg .b32 %temp; 
	mov.b64 	{%r355, %temp}, %fd497;
	}
	mov.b32 	%r356, -1077;
$L__BB0_18:
	add.s32 	%r228, %r354, -1;
	setp.gt.u32 	%p22, %r228, 2146435070;
	@%p22 bra 	$L__BB0_22;
	shr.u32 	%r231, %r354, 20;
	add.s32 	%r357, %r356, %r231;
	and.b32  	%r232, %r354, 1048575;
	or.b32  	%r233, %r232, 1072693248;
	mov.b64 	%fd498, {%r355, %r233};
	setp.lt.u32 	%p24, %r233, 1073127583;
	@%p24 bra 	$L__BB0_21;
	{
	.reg .b32 %temp; 
	mov.b64 	{%r234, %temp}, %fd498;
	}
	{
	.reg .b32 %temp; 
	mov.b64 	{%temp, %r235}, %fd498;
	}
	add.s32 	%r236, %r235, -1048576;
	mov.b64 	%fd498, {%r234, %r236};
	add.s32 	%r357, %r357, 1;
$L__BB0_21:
	add.f64 	%fd236, %fd498, 0dBFF0000000000000;
	add.f64 	%fd237, %fd498, 0d3FF0000000000000;
	rcp.approx.ftz.f64 	%fd238, %fd237;
	neg.f64 	%fd239, %fd237;
	fma.rn.f64 	%fd240, %fd239, %fd238, 0d3FF0000000000000;
	fma.rn.f64 	%fd241, %fd240, %fd240, %fd240;
	fma.rn.f64 	%fd242, %fd241, %fd238, %fd238;
	mul.f64 	%fd243, %fd236, %fd242;
	fma.rn.f64 	%fd244, %fd236, %fd242, %fd243;
	mul.f64 	%fd245, %fd244, %fd244;
	fma.rn.f64 	%fd246, %fd245, 0d3EB1380B3AE80F1E, 0d3ED0EE258B7A8B04;
	fma.rn.f64 	%fd247, %fd246, %fd245, 0d3EF3B2669F02676F;
	fma.rn.f64 	%fd248, %fd247, %fd245, 0d3F1745CBA9AB0956;
	fma.rn.f64 	%fd249, %fd248, %fd245, 0d3F3C71C72D1B5154;
	fma.rn.f64 	%fd250, %fd249, %fd245, 0d3F624924923BE72D;
	fma.rn.f64 	%fd251, %fd250, %fd245, 0d3F8999999999A3C4;
	fma.rn.f64 	%fd252, %fd251, %fd245, 0d3FB5555555555554;
	sub.f64 	%fd253, %fd236, %fd244;
	add.f64 	%fd254, %fd253, %fd253;
	neg.f64 	%fd255, %fd244;
	fma.rn.f64 	%fd256, %fd255, %fd236, %fd254;
	mul.f64 	%fd257, %fd242, %fd256;
	mul.f64 	%fd258, %fd245, %fd252;
	fma.rn.f64 	%fd259, %fd258, %fd244, %fd257;
	xor.b32  	%r237, %r357, -2147483648;
	mov.b32 	%r238, 1127219200;
	mov.b64 	%fd260, {%r237, %r238};
	sub.f64 	%fd261, %fd260, %fd3;
	fma.rn.f64 	%fd262, %fd261, 0d3FE62E42FEFA39EF, %fd244;
	fma.rn.f64 	%fd263, %fd261, 0dBFE62E42FEFA39EF, %fd262;
	sub.f64 	%fd264, %fd263, %fd244;
	sub.f64 	%fd265, %fd259, %fd264;
	fma.rn.f64 	%fd266, %fd261, 0d3C7ABC9E3B39803F, %fd265;
	add.f64 	%fd499, %fd262, %fd266;
	bra.uni 	$L__BB0_23;
$L__BB0_22:
	fma.rn.f64 	%fd235, %fd497, 0d7FF0000000000000, 0d7FF0000000000000;
	{
	.reg .b32 %temp; 
	mov.b64 	{%temp, %r229}, %fd497;
	}
	and.b32  	%r230, %r229, 2147483647;
	setp.eq.s32 	%p23, %r230, 0;
	selp.f64 	%fd499, 0dFFF0000000000000, %fd235, %p23;
$L__BB0_23:
	mul.f64 	%fd31, %fd499, 0dC000000000000000;
	{
	.reg .b32 %temp; 
	mov.b64 	{%temp, %r239}, %fd22;
	}
	shl.b32 	%r240, %r239, 1;
	setp.gt.u32 	%p25, %r240, -2038431744;
	mov.f64 	%fd267, 0d0000000000000000;
	mul.rn.f64 	%fd268, %fd22, %fd267;
	selp.f64 	%fd32, %fd268, %fd22, %p25;
	{
	.reg .b32 %temp; 
	mov.b64 	{%r241, %temp}, %fd32;
	}
	{
	.reg .b32 %temp; 
	mov.b64 	{%temp, %r242}, %fd32;
	}
	add.s32 	%r243, %r242, 1048576;
	mov.b64 	%fd269, {%r241, %r243};
	cvt.rni.f64.f64 	%fd270, %fd269;
	cvt.rzi.s64.f64 	%rd45, %fd270;
	cvt.u32.u64 	%r244, %rd45;
	fma.rn.f64 	%fd271, %fd270, 0dBFE0000000000000, %fd32;
	mul.f64 	%fd272, %fd271, 0d3CA1A62633145C07;
	fma.rn.f64 	%fd273, %fd271, 0d400921FB54442D18, %fd272;
	mul.rn.f64 	%fd274, %fd273, %fd273;
	fma.rn.f64 	%fd275, %fd274, 0dBDA8FF8320FD8164, 0d3E21EEA7C1EF8528;
	fma.rn.f64 	%fd276, %fd275, %fd274, 0dBE927E4F8E06E6D9;
	fma.rn.f64 	%fd277, %fd276, %fd274, 0d3EFA01A019DDBCE9;
	fma.rn.f64 	%fd278, %fd277, %fd274, 0dBF56C16C16C15D47;
	fma.rn.f64 	%fd279, %fd278, %fd274, 0d3FA5555555555551;
	fma.rn.f64 	%fd280, %fd279, %fd274, 0dBFE0000000000000;
	fma.rn.f64 	%fd281, %fd280, %fd274, 0d3FF0000000000000;
	fma.rn.f64 	%fd282, %fd274, 0d3DE5DB65F9785EBA, 0dBE5AE5F12CB0D246;
	fma.rn.f64 	%fd283, %fd282, %fd274, 0d3EC71DE369ACE392;
	fma.rn.f64 	%fd284, %fd283, %fd274, 0dBF2A01A019DB62A1;
	fma.rn.f64 	%fd285, %fd284, %fd274, 0d3F81111111110818;
	fma.rn.f64 	%fd286, %fd285, %fd274, 0dBFC5555555555554;
	fma.rn.f64 	%fd287, %fd286, %fd274, 0d0000000000000000;
	fma.rn.f64 	%fd288, %fd287, %fd273, %fd273;
	and.b64  	%rd46, %rd45, 1;
	setp.eq.b64 	%p26, %rd46, 1;
	{
	.reg .b32 %temp; 
	mov.b64 	{%temp, %r245}, %fd288;
	}
	{
	.reg .b32 %temp; 
	mov.b64 	{%r246, %temp}, %fd288;
	}
	xor.b32  	%r247, %r245, -2147483648;
	mov.b64 	%fd289, {%r246, %r247};
	selp.f64 	%fd500, %fd281, %fd288, %p26;
	selp.f64 	%fd501, %fd289, %fd281, %p26;
	and.b32  	%r248, %r244, 2;
	setp.eq.s32 	%p27, %r248, 0;
	@%p27 bra 	$L__BB0_25;
	{
	.reg .b32 %temp; 
	mov.b64 	{%temp, %r249}, %fd500;
	}
	{
	.reg .b32 %temp; 
	mov.b64 	{%r250, %temp}, %fd500;
	}
	xor.b32  	%r251, %r249, -2147483648;
	mov.b64 	%fd500, {%r250, %r251};
	{
	.reg .b32 %temp; 
	mov.b64 	{%temp, %r252}, %fd501;
	}
	{
	.reg .b32 %temp; 
	mov.b64 	{%r253, %temp}, %fd501;
	}
	xor.b32  	%r254, %r252, -2147483648;
	mov.b64 	%fd501, {%r253, %r254};
$L__BB0_25:
	sqrt.rn.f64 	%fd290, %fd31;
	mov.f64 	%fd291, 0d0000000000000000;
	add.rn.f64 	%fd292, %fd501, %fd291;
	cvt.rzi.f64.f64 	%fd293, %fd32;
	setp.eq.f64 	%p28, %fd32, %fd293;
	mul.rn.f64 	%fd294, %fd32, %fd291;
	selp.f64 	%fd295, %fd294, %fd500, %p28;
	mul.f64 	%fd503, %fd290, %fd295;
	mul.f64 	%fd508, %fd290, %fd292;
	mov.b32 	%r375, 1;
	mov.u32 	%r360, %r37;
	mov.u32 	%r361, %r36;
	mov.u32 	%r362, %r35;
	mov.u32 	%r363, %r365;
$L__BB0_26:
	sqrt.rn.f64 	%fd296, %fd20;
	fma.rn.f64 	%fd297, %fd296, %fd503, %fd20;
	add.f64 	%fd298, %fd297, 0d3FE0000000000000;
	cvt.rzi.u32.f64 	%r382, %fd298;
	mov.u32 	%r377, %r360;
	mov.u32 	%r378, %r361;
	mov.u32 	%r379, %r362;
	mov.u32 	%r380, %r363;
	mov.u32 	%r381, %r364;
	bra.uni 	$L__BB0_40;
$L__BB0_27:
	cvt.rn.f32.f64 	%f15, %fd20;
	// begin inline asm
	lg2.approx.f32.ftz %f14, %f15;
	// end inline asm
	cvt.f64.f32 	%fd178, %f14;
	mul.f64 	%fd179, %fd178, 0d3FE62E42FEFA39EF;
	cvt.rn.f32.f64 	%f5, %fd179;
	add.f32 	%f17, %f15, 0fBDFDF8D9;
	// begin inline asm
	rsqrt.approx.f32.ftz %f16, %f17;
	// end inline asm
	fma.rn.f32 	%f6, %f16, 0f3FB75B84, 0f3984F70F;
	add.f32 	%f19, %f15, 0fBFFCA5DC;
	// begin inline asm
	rsqrt.approx.f32.ftz %f18, %f19;
	// end inline asm
	fma.rn.f32 	%f7, %f18, 0f3E5807D3, 0f3F71280C;
	// begin inline asm
	rcp.approx.f32.ftz %f20, %f6;
	// end inline asm
$L__BB0_28:
	mov.u32 	%r380, %r361;
	mov.u32 	%r379, %r360;
	mov.u32 	%r361, %r365;
	shr.u32 	%r164, %r363, 2;
	xor.b32  	%r165, %r164, %r363;
	shl.b32 	%r166, %r361, 4;
	shl.b32 	%r167, %r165, 1;
	xor.b32  	%r168, %r166, %r167;
	xor.b32  	%r169, %r168, %r361;
	xor.b32  	%r360, %r169, %r165;
	add.s32 	%r170, %r364, %r360;
	add.s32 	%r171, %r170, 362437;
	cvt.rn.f32.u32 	%f34, %r171;
	fma.rn.f32 	%f23, %f34, 0f2F800000, 0f2F000000;
	// begin inline asm
	rsqrt.approx.f32.ftz %f22, %f23;
	// end inline asm
	add.f32 	%f25, %f22, 0fBF800000;
	// begin inline asm
	lg2.approx.f32.ftz %f24, %f25;
	// end inline asm
	cvt.f64.f32 	%fd180, %f24;
	mul.f64 	%fd181, %fd180, 0d3FE62E42FEFA39EF;
	cvt.rn.f32.f64 	%f35, %fd181;
	add.f32 	%f36, %f7, %f35;
	mul.f32 	%f37, %f20, %f36;
	sub.f32 	%f38, %f15, %f37;
	cvt.rmi.f32.f32 	%f9, %f38;
	shr.u32 	%r172, %r362, 2;
	xor.b32  	%r173, %r172, %r362;
	shl.b32 	%r174, %r360, 4;
	shl.b32 	%r175, %r173, 1;
	xor.b32  	%r176, %r175, %r174;
	xor.b32  	%r177, %r176, %r173;
	xor.b32  	%r365, %r177, %r360;
	add.s32 	%r364, %r364, 724874;
	add.s32 	%r178, %r365, %r364;
	cvt.rn.f32.u32 	%f39, %r178;
	fma.rn.f32 	%f10, %f39, 0f2F800000, 0f2F000000;
	add.f32 	%f40, %f9, 0f3F800000;
	sub.f32 	%f41, %f15, %f40;
	mul.f32 	%f42, %f6, %f41;
	sub.f32 	%f43, %f42, %f7;
	cvt.f64.f32 	%fd182, %f43;
	mul.f64 	%fd183, %fd182, 0d3FF71547652B82FE;
	cvt.rn.f32.f64 	%f27, %fd183;
	// begin inline asm
	ex2.approx.f32.ftz %f26, %f27;
	// end inline asm
	add.f32 	%f44, %f26, 0f3F800000;
	mul.f32 	%f29, %f44, %f44;
	// begin inline asm
	rcp.approx.f32.ftz %f28, %f29;
	// end inline asm
	sub.f32 	%f45, %f15, %f9;
	mul.f32 	%f46, %f6, %f45;
	sub.f32 	%f47, %f46, %f7;
	cvt.f64.f32 	%fd184, %f47;
	mul.f64 	%fd185, %fd184, 0d3FF71547652B82FE;
	cvt.rn.f32.f64 	%f31, %fd185;
	// begin inline asm
	ex2.approx.f32.ftz %f30, %f31;
	// end inline asm
	add.f32 	%f48, %f30, 0f3F800000;
	mul.f32 	%f33, %f48, %f48;
	// begin inline asm
	rcp.approx.f32.ftz %f32, %f33;
	// end inline asm
	sub.f32 	%f11, %f28, %f32;
	cvt.rzi.s32.f32 	%r179, %f40;
	cvt.rn.f32.s32 	%f49, %r179;
	abs.f32 	%f50, %f49;
	cvt.f64.f32 	%fd43, %f50;
	setp.lt.s32 	%p12, %r179, 9;
	@%p12 bra 	$L__BB0_37;
	rcp.rn.f64 	%fd186, %fd43;
	mul.f64 	%fd187, %fd186, %fd186;
	fma.rn.f64 	%fd188, %fd187, 0dBF5AC321034783F9, 0d3F4B68B992738FBF;
	fma.rn.f64 	%fd189, %fd187, %fd188, 0dBF4380D01E4F7B8C;
	fma.rn.f64 	%fd190, %fd187, %fd189, 0d3F4A019FA29F7264;
	fma.rn.f64 	%fd191, %fd187, %fd190, 0dBF66C16C16B2ACEC;
	fma.rn.f64 	%fd192, %fd187, %fd191, 0d3FB5555555555545;
	fma.rn.f64 	%fd44, %fd186, %fd192, 0d3FED67F1C864BEAE;
	{
	.reg .b32 %temp; 
	mov.b64 	{%temp, %r371}, %fd43;
	}
	{
	.reg .b32 %temp; 
	mov.b64 	{%r372, %temp}, %fd43;
	}
	setp.gt.s32 	%p13, %r371, 1048575;
	mov.b32 	%r373, -1023;
	mov.f64 	%fd504, %fd43;
	@%p13 bra 	$L__BB0_31;
	mul.f64 	%fd504, %fd43, 0d4350000000000000;
	{
	.reg .b32 %temp; 
	mov.b64 	{%temp, %r371}, %fd504;
	}
	{
	.reg .b32 %temp; 
	mov.b64 	{%r372, %temp}, %fd504;
	}
	mov.b32 	%r373, -1077;
$L__BB0_31:
	add.s32 	%r183, %r371, -1;
	setp.gt.u32 	%p14, %r183, 2146435070;
	@%p14 bra 	$L__BB0_35;
	shr.u32 	%r186, %r371, 20;
	add.s32 	%r374, %r373, %r186;
	and.b32  	%r187, %r371, 1048575;
	or.b32  	%r188, %r187, 1072693248;
	mov.b64 	%fd505, {%r372, %r188};
	setp.lt.u32 	%p16, %r188, 1073127583;
	@%p16 bra 	$L__BB0_34;
	{
	.reg .b32 %temp; 
	mov.b64 	{%r189, %temp}, %fd505;
	}
	{
	.reg .b32 %temp; 
	mov.b64 	{%temp, %r190}, %fd505;
	}
	add.s32 	%r191, %r190, -1048576;
	mov.b64 	%fd505, {%r189, %r191};
	add.s32 	%r374, %r374, 1;
$L__BB0_34:
	add.f64 	%fd194, %fd505, 0dBFF0000000000000;
	add.f64 	%fd195, %fd505, 0d3FF0000000000000;
	rcp.approx.ftz.f64 	%fd196, %fd195;
	neg.f64 	%fd197, %fd195;
	fma.rn.f64 	%fd198, %fd197, %fd196, 0d3FF0000000000000;
	fma.rn.f64 	%fd199, %fd198, %fd198, %fd198;
	fma.rn.f64 	%fd200, %fd199, %fd196, %fd196;
	mul.f64 	%fd201, %fd194, %fd200;
	fma.rn.f64 	%fd202, %fd194, %fd200, %fd201;
	mul.f64 	%fd203, %fd202, %fd202;
	fma.rn.f64 	%fd204, %fd203, 0d3EB1380B3AE80F1E, 0d3ED0EE258B7A8B04;
	fma.rn.f64 	%fd205, %fd204, %fd203, 0d3EF3B2669F02676F;
	fma.rn.f64 	%fd206, %fd205, %fd203, 0d3F1745CBA9AB0956;
	fma.rn.f64 	%fd207, %fd206, %fd203, 0d3F3C71C72D1B5154;
	fma.rn.f64 	%fd208, %fd207, %fd203, 0d3F624924923BE72D;
	fma.rn.f64 	%fd209, %fd208, %fd203, 0d3F8999999999A3C4;
	fma.rn.f64 	%fd210, %fd209, %fd203, 0d3FB5555555555554;
	sub.f64 	%fd211, %fd194, %fd202;
	add.f64 	%fd212, %fd211, %fd211;
	neg.f64 	%fd213, %fd202;
	fma.rn.f64 	%fd214, %fd213, %fd194, %fd212;
	mul.f64 	%fd215, %fd200, %fd214;
	mul.f64 	%fd216, %fd203, %fd210;
	fma.rn.f64 	%fd217, %fd216, %fd202, %fd215;
	xor.b32  	%r192, %r374, -2147483648;
	mov.b32 	%r193, 1127219200;
	mov.b64 	%fd218, {%r192, %r193};
	sub.f64 	%fd219, %fd218, %fd3;
	fma.rn.f64 	%fd220, %fd219, 0d3FE62E42FEFA39EF, %fd202;
	fma.rn.f64 	%fd221, %fd219, 0dBFE62E42FEFA39EF, %fd220;
	sub.f64 	%fd222, %fd221, %fd202;
	sub.f64 	%fd223, %fd217, %fd222;
	fma.rn.f64 	%fd224, %fd219, 0d3C7ABC9E3B39803F, %fd223;
	add.f64 	%fd506, %fd220, %fd224;
	bra.uni 	$L__BB0_36;
$L__BB0_35:
	fma.rn.f64 	%fd193, %fd504, 0d7FF0000000000000, 0d7FF0000000000000;
	{
	.reg .b32 %temp; 
	mov.b64 	{%temp, %r184}, %fd504;
	}
	and.b32  	%r185, %r184, 2147483647;
	setp.eq.s32 	%p15, %r185, 0;
	selp.f64 	%fd506, 0dFFF0000000000000, %fd193, %p15;
$L__BB0_36:
	mul.f64 	%fd225, %fd506, 0d3FE0000000000000;
	add.f64 	%fd226, %fd43, 0dBFE0000000000000;
	mul.f64 	%fd227, %fd226, %fd225;
	sub.f64 	%fd228, %fd227, %fd43;
	add.f64 	%fd229, %fd44, %fd227;
	add.f64 	%fd507, %fd228, %fd229;
	bra.uni 	$L__BB0_38;
$L__BB0_37:
	cvt.rzi.s32.f64 	%r180, %fd43;
	mul.wide.s32 	%rd36, %r180, 8;
	add.s64 	%rd38, %rd37, %rd36;
	ld.const.f64 	%fd507, [%rd38+-8];
$L__BB0_38:
	mul.f32 	%f53, %f11, 0f3FA66666;
	cvt.rn.f32.f64 	%f54, %fd507;
	mul.f32 	%f55, %f9, %f5;
	sub.f32 	%f56, %f55, %f15;
	sub.f32 	%f57, %f56, %f54;
	cvt.f64.f32 	%fd230, %f57;
	mul.f64 	%fd231, %fd230, 0d3FF71547652B82FE;
	cvt.rn.f32.f64 	%f52, %fd231;
	// begin inline asm
	ex2.approx.f32.ftz %f51, %f52;
	// end inline asm
	mul.f32 	%f58, %f53, %f10;
	setp.geu.f32 	%p17, %f58, %f51;
	cvt.f64.f32 	%fd232, %f53;
	setp.ltu.f64 	%p18, %fd232, 0d3BC79CA10C924223;
	or.pred  	%p19, %p18, %p17;
	mov.u32 	%r362, %r379;
	mov.u32 	%r363, %r380;
	@%p19 bra 	$L__BB0_28;
	cvt.rzi.u32.f32 	%r382, %f9;
	mov.u32 	%r376, %r365;
	mov.u32 	%r377, %r360;
	mov.u32 	%r378, %r361;
	mov.u32 	%r381, %r364;
$L__BB0_40:
	cvt.rn.f64.u32 	%fd299, %r382;
	mul.wide.u32 	%rd47, %r337, 8;
	add.s64 	%rd48, %rd3, %rd47;
	st.local.f64 	[%rd48], %fd299;
	add.f64 	%fd300, %fd299, 0dC059000000000000;
	max.f64 	%fd301, %fd300, 0d0000000000000000;
	add.s64 	%rd49, %rd4, %rd47;
	st.local.f64 	[%rd49], %fd301;
	add.s32 	%r337, %r337, 1;
	setp.ne.s32 	%p30, %r337, 5;
	@%p30 bra 	$L__BB0_3;
	ld.local.f64 	%fd302, [%rd2];
	ld.local.f64 	%fd303, [%rd4];
	sub.f64 	%fd57, %fd302, %fd303;
	ld.local.f64 	%fd58, [%rd3];
	ld.local.f64 	%fd304, [%rd1];
	add.f64 	%fd305, %fd303, %fd304;
	add.f64 	%fd306, %fd304, %fd302;
	div.rn.f64 	%fd509, %fd305, %fd306;
	{
	.reg .b32 %temp; 
	mov.b64 	{%temp, %r383}, %fd509;
	}
	{
	.reg .b32 %temp; 
	mov.b64 	{%r384, %temp}, %fd509;
	}
	setp.gt.s32 	%p31, %r383, 1048575;
	mov.b32 	%r385, -1023;
	@%p31 bra 	$L__BB0_43;
	mul.f64 	%fd509, %fd509, 0d4350000000000000;
	{
	.reg .b32 %temp; 
	mov.b64 	{%temp, %r383}, %fd509;
	}
	{
	.reg .b32 %temp; 
	mov.b64 	{%r384, %temp}, %fd509;
	}
	mov.b32 	%r385, -1077;
$L__BB0_43:
	add.s32 	%r268, %r383, -1;
	setp.gt.u32 	%p32, %r268, 2146435070;
	@%p32 bra 	$L__BB0_47;
	shr.u32 	%r271, %r383, 20;
	add.s32 	%r386, %r385, %r271;
	and.b32  	%r272, %r383, 1048575;
	or.b32  	%r273, %r272, 1072693248;
	mov.b64 	%fd510, {%r384, %r273};
	setp.lt.u32 	%p34, %r273, 1073127583;
	@%p34 bra 	$L__BB0_46;
	{
	.reg .b32 %temp; 
	mov.b64 	{%r274, %temp}, %fd510;
	}
	{
	.reg .b32 %temp; 
	mov.b64 	{%temp, %r275}, %fd510;
	}
	add.s32 	%r276, %r275, -1048576;
	mov.b64 	%fd510, {%r274, %r276};
	add.s32 	%r386, %r386, 1;
$L__BB0_46:
	add.f64 	%fd308, %fd510, 0dBFF0000000000000;
	add.f64 	%fd309, %fd510, 0d3FF0000000000000;
	rcp.approx.ftz.f64 	%fd310, %fd309;
	neg.f64 	%fd311, %fd309;
	fma.rn.f64 	%fd312, %fd311, %fd310, 0d3FF0000000000000;
	fma.rn.f64 	%fd313, %fd312, %fd312, %fd312;
	fma.rn.f64 	%fd314, %fd313, %fd310, %fd310;
	mul.f64 	%fd315, %fd308, %fd314;
	fma.rn.f64 	%fd316, %fd308, %fd314, %fd315;
	mul.f64 	%fd317, %fd316, %fd316;
	fma.rn.f64 	%fd318, %fd317, 0d3EB1380B3AE80F1E, 0d3ED0EE258B7A8B04;
	fma.rn.f64 	%fd319, %fd318, %fd317, 0d3EF3B2669F02676F;
	fma.rn.f64 	%fd320, %fd319, %fd317, 0d3F1745CBA9AB0956;
	fma.rn.f64 	%fd321, %fd320, %fd317, 0d3F3C71C72D1B5154;
	fma.rn.f64 	%fd322, %fd321, %fd317, 0d3F624924923BE72D;
	fma.rn.f64 	%fd323, %fd322, %fd317, 0d3F8999999999A3C4;
	fma.rn.f64 	%fd324, %fd323, %fd317, 0d3FB5555555555554;
	sub.f64 	%fd325, %fd308, %fd316;
	add.f64 	%fd326, %fd325, %fd325;
	neg.f64 	%fd327, %fd316;
	fma.rn.f64 	%fd328, %fd327, %fd308, %fd326;
	mul.f64 	%fd329, %fd314, %fd328;
	mul.f64 	%fd330, %fd317, %fd324;
	fma.rn.f64 	%fd331, %fd330, %fd316, %fd329;
	xor.b32  	%r277, %r386, -2147483648;
	mov.b32 	%r278, 1127219200;
	mov.b64 	%fd332, {%r277, %r278};
	sub.f64 	%fd333, %fd332, %fd3;
	fma.rn.f64 	%fd334, %fd333, 0d3FE62E42FEFA39EF, %fd316;
	fma.rn.f64 	%fd335, %fd333, 0dBFE62E42FEFA39EF, %fd334;
	sub.f64 	%fd336, %fd335, %fd316;
	sub.f64 	%fd337, %fd331, %fd336;
	fma.rn.f64 	%fd338, %fd333, 0d3C7ABC9E3B39803F, %fd337;
	add.f64 	%fd511, %fd334, %fd338;
	bra.uni 	$L__BB0_48;
$L__BB0_47:
	fma.rn.f64 	%fd307, %fd509, 0d7FF0000000000000, 0d7FF0000000000000;
	{
	.reg .b32 %temp; 
	mov.b64 	{%temp, %r269}, %fd509;
	}
	and.b32  	%r270, %r269, 2147483647;
	setp.eq.s32 	%p33, %r270, 0;
	selp.f64 	%fd511, 0dFFF0000000000000, %fd307, %p33;
$L__BB0_48:
	fma.rn.f64 	%fd339, %fd58, %fd511, %fd57;
	fma.rn.f64 	%fd68, %fd339, 0d4000000000000000, 0d0000000000000000;
	ld.local.f64 	%fd340, [%rd2+8];
	ld.local.f64 	%fd341, [%rd4+8];
	sub.f64 	%fd69, %fd340, %fd341;
	ld.local.f64 	%fd70, [%rd3+8];
	ld.local.f64 	%fd342, [%rd1+8];
	add.f64 	%fd343, %fd341, %fd342;
	add.f64 	%fd344, %fd342, %fd340;
	div.rn.f64 	%fd512, %fd343, %fd344;
	{
	.reg .b32 %temp; 
	mov.b64 	{%temp, %r387}, %fd512;
	}
	{
	.reg .b32 %temp; 
	mov.b64 	{%r388, %temp}, %fd512;
	}
	setp.gt.s32 	%p35, %r387, 1048575;
	mov.b32 	%r389, -1023;
	@%p35 bra 	$L__BB0_50;
	mul.f64 	%fd512, %fd512, 0d4350000000000000;
	{
	.reg .b32 %temp; 
	mov.b64 	{%temp, %r387}, %fd512;
	}
	{
	.reg .b32 %temp; 
	mov.b64 	{%r388, %temp}, %fd512;
	}
	mov.b32 	%r389, -1077;
$L__BB0_50:
	add.s32 	%r281, %r387, -1;
	setp.lt.u32 	%p36, %r281, 2146435071;
	@%p36 bra 	$L__BB0_52;
	fma.rn.f64 	%fd345, %fd512, 0d7FF0000000000000, 0d7FF0000000000000;
	{
	.reg .b32 %temp; 
	mov.b64 	{%temp, %r282}, %fd512;
	}
	and.b32  	%r283, %r282, 2147483647;
	setp.eq.s32 	%p37, %r283, 0;
	selp.f64 	%fd514, 0dFFF0000000000000, %fd345, %p37;
	bra.uni 	$L__BB0_55;
$L__BB0_52:
	shr.u32 	%r284, %r387, 20;
	add.s32 	%r390, %r389, %r284;
	and.b32  	%r285, %r387, 1048575;
	or.b32  	%r286, %r285, 1072693248;
	mov.b64 	%fd513, {%r388, %r286};
	setp.lt.u32 	%p38, %r286, 1073127583;
	@%p38 bra 	$L__BB0_54;
	{
	.reg .b32 %temp; 
	mov.b64 	{%r287, %temp}, %fd513;
	}
	{
	.reg .b32 %temp; 
	mov.b64 	{%temp, %r288}, %fd513;
	}
	add.s32 	%r289, %r288, -1048576;
	mov.b64 	%fd513, {%r287, %r289};
	add.s32 	%r390, %r390, 1;
$L__BB0_54:
	add.f64 	%fd346, %fd513, 0dBFF0000000000000;
	add.f64 	%fd347, %fd513, 0d3FF0000000000000;
	rcp.approx.ftz.f64 	%fd348, %fd347;
	neg.f64 	%fd349, %fd347;
	fma.rn.f64 	%fd350, %fd349, %fd348, 0d3FF0000000000000;
	fma.rn.f64 	%fd351, %fd350, %fd350, %fd350;
	fma.rn.f64 	%fd352, %fd351, %fd348, %fd348;
	mul.f64 	%fd353, %fd346, %fd352;
	fma.rn.f64 	%fd354, %fd346, %fd352, %fd353;
	mul.f64 	%fd355, %fd354, %fd354;
	fma.rn.f64 	%fd356, %fd355, 0d3EB1380B3AE80F1E, 0d3ED0EE258B7A8B04;
	fma.rn.f64 	%fd357, %fd356, %fd355, 0d3EF3B2669F02676F;
	fma.rn.f64 	%fd358, %fd357, %fd355, 0d3F1745CBA9AB0956;
	fma.rn.f64 	%fd359, %fd358, %fd355, 0d3F3C71C72D1B5154;
	fma.rn.f64 	%fd360, %fd359, %fd355, 0d3F624924923BE72D;
	fma.rn.f64 	%fd361, %fd360, %fd355, 0d3F8999999999A3C4;
	fma.rn.f64 	%fd362, %fd361, %fd355, 0d3FB5555555555554;
	sub.f64 	%fd363, %fd346, %fd354;
	add.f64 	%fd364, %fd363, %fd363;
	neg.f64 	%fd365, %fd354;
	fma.rn.f64 	%fd366, %fd365, %fd346, %fd364;
	mul.f64 	%fd367, %fd352, %fd366;
	mul.f64 	%fd368, %fd355, %fd362;
	fma.rn.f64 	%fd369, %fd368, %fd354, %fd367;
	xor.b32  	%r290, %r390, -2147483648;
	mov.b32 	%r291, 1127219200;
	mov.b64 	%fd370, {%r290, %r291};
	sub.f64 	%fd371, %fd370, %fd3;
	fma.rn.f64 	%fd372, %fd371, 0d3FE62E42FEFA39EF, %fd354;
	fma.rn.f64 	%fd373, %fd371, 0dBFE62E42FEFA39EF, %fd372;
	sub.f64 	%fd374, %fd373, %fd354;
	sub.f64 	%fd375, %fd369, %fd374;
	fma.rn.f64 	%fd376, %fd371, 0d3C7ABC9E3B39803F, %fd375;
	add.f64 	%fd514, %fd372, %fd376;
$L__BB0_55:
	fma.rn.f64 	%fd377, %fd70, %fd514, %fd69;
	fma.rn.f64 	%fd80, %fd377, 0d4000000000000000, %fd68;
	ld.local.f64 	%fd378, [%rd2+16];
	ld.local.f64 	%fd379, [%rd4+16];
	sub.f64 	%fd81, %fd378, %fd379;
	ld.local.f64 	%fd82, [%rd3+16];
	ld.local.f64 	%fd380, [%rd1+16];
	add.f64 	%fd381, %fd379, %fd380;
	add.f64 	%fd382, %fd380, %fd378;
	div.rn.f64 	%fd515, %fd381, %fd382;
	{
	.reg .b32 %temp; 
	mov.b64 	{%temp, %r391}, %fd515;
	}
	{
	.reg .b32 %temp; 
	mov.b64 	{%r392, %temp}, %fd515;
	}
	setp.gt.s32 	%p39, %r391, 1048575;
	mov.b32 	%r393, -1023;
	@%p39 bra 	$L__BB0_57;
	mul.f64 	%fd515, %fd515, 0d4350000000000000;
	{
	.reg .b32 %temp; 
	mov.b64 	{%temp, %r391}, %fd515;
	}
	{
	.reg .b32 %temp; 
	mov.b64 	{%r392, %temp}, %fd515;
	}
	mov.b32 	%r393, -1077;
$L__BB0_57:
	add.s32 	%r294, %r391, -1;
	setp.lt.u32 	%p40, %r294, 2146435071;
	@%p40 bra 	$L__BB0_59;
	fma.rn.f64 	%fd383, %fd515, 0d7FF0000000000000, 0d7FF0000000000000;
	{
	.reg .b32 %temp; 
	mov.b64 	{%temp, %r295}, %fd515;
	}
	and.b32  	%r296, %r295, 2147483647;
	setp.eq.s32 	%p41, %r296, 0;
	selp.f64 	%fd517, 0dFFF0000000000000, %fd383, %p41;
	bra.uni 	$L__BB0_62;
$L__BB0_59:
	shr.u32 	%r297, %r391, 20;
	add.s32 	%r394, %r393, %r297;
	and.b32  	%r298, %r391, 1048575;
	or.b32  	%r299, %r298, 1072693248;
	mov.b64 	%fd516, {%r392, %r299};
	setp.lt.u32 	%p42, %r299, 1073127583;
	@%p42 bra 	$L__BB0_61;
	{
	.reg .b32 %temp; 
	mov.b64 	{%r300, %temp}, %fd516;
	}
	{
	.reg .b32 %temp; 
	mov.b64 	{%temp, %r301}, %fd516;
	}
	add.s32 	%r302, %r301, -1048576;
	mov.b64 	%fd516, {%r300, %r302};
	add.s32 	%r394, %r394, 1;
$L__BB0_61:
	add.f64 	%fd384, %fd516, 0dBFF0000000000000;
	add.f64 	%fd385, %fd516, 0d3FF0000000000000;
	rcp.approx.ftz.f64 	%fd386, %fd385;
	neg.f64 	%fd387, %fd385;
	fma.rn.f64 	%fd388, %fd387, %fd386, 0d3FF0000000000000;
	fma.rn.f64 	%fd389, %fd388, %fd388, %fd388;
	fma.rn.f64 	%fd390, %fd389, %fd386, %fd386;
	mul.f64 	%fd391, %fd384, %fd390;
	fma.rn.f64 	%fd392, %fd384, %fd390, %fd391;
	mul.f64 	%fd393, %fd392, %fd392;
	fma.rn.f64 	%fd394, %fd393, 0d3EB1380B3AE80F1E, 0d3ED0EE258B7A8B04;
	fma.rn.f64 	%fd395, %fd394, %fd393, 0d3EF3B2669F02676F;
	fma.rn.f64 	%fd396, %fd395, %fd393, 0d3F1745CBA9AB0956;
	fma.rn.f64 	%fd397, %fd396, %fd393, 0d3F3C71C72D1B5154;
	fma.rn.f64 	%fd398, %fd397, %fd393, 0d3F624924923BE72D;
	fma.rn.f64 	%fd399, %fd398, %fd393, 0d3F8999999999A3C4;
	fma.rn.f64 	%fd400, %fd399, %fd393, 0d3FB5555555555554;
	sub.f64 	%fd401, %fd384, %fd392;
	add.f64 	%fd402, %fd401, %fd401;
	neg.f64 	%fd403, %fd392;
	fma.rn.f64 	%fd404, %fd403, %fd384, %fd402;
	mul.f64 	%fd405, %fd390, %fd404;
	mul.f64 	%fd406, %fd393, %fd400;
	fma.rn.f64 	%fd407, %fd406, %fd392, %fd405;
	xor.b32  	%r303, %r394, -2147483648;
	mov.b32 	%r304, 1127219200;
	mov.b64 	%fd408, {%r303, %r304};
	sub.f64 	%fd409, %fd408, %fd3;
	fma.rn.f64 	%fd410, %fd409, 0d3FE62E42FEFA39EF, %fd392;
	fma.rn.f64 	%fd411, %fd409, 0dBFE62E42FEFA39EF, %fd410;
	sub.f64 	%fd412, %fd411, %fd392;
	sub.f64 	%fd413, %fd407, %fd412;
	fma.rn.f64 	%fd414, %fd409, 0d3C7ABC9E3B39803F, %fd413;
	add.f64 	%fd517, %fd410, %fd414;
$L__BB0_62:
	fma.rn.f64 	%fd415, %fd82, %fd517, %fd81;
	fma.rn.f64 	%fd92, %fd415, 0d4000000000000000, %fd80;
	ld.local.f64 	%fd416, [%rd2+24];
	ld.local.f64 	%fd417, [%rd4+24];
	sub.f64 	%fd93, %fd416, %fd417;
	ld.local.f64 	%fd94, [%rd3+24];
	ld.local.f64 	%fd418, [%rd1+24];
	add.f64 	%fd419, %fd417, %fd418;
	add.f64 	%fd420, %fd418, %fd416;
	div.rn.f64 	%fd518, %fd419, %fd420;
	{
	.reg .b32 %temp; 
	mov.b64 	{%temp, %r395}, %fd518;
	}
	{
	.reg .b32 %temp; 
	mov.b64 	{%r396, %temp}, %fd518;
	}
	setp.gt.s32 	%p43, %r395, 1048575;
	mov.b32 	%r397, -1023;
	@%p43 bra 	$L__BB0_64;
	mul.f64 	%fd518, %fd518, 0d4350000000000000;
	{
	.reg .b32 %temp; 
	mov.b64 	{%temp, %r395}, %fd518;
	}
	{
	.reg .b32 %temp; 
	mov.b64 	{%r396, %temp}, %fd518;
	}
	mov.b32 	%r397, -1077;
$L__BB0_64:
	add.s32 	%r307, %r395, -1;
	setp.lt.u32 	%p44, %r307, 2146435071;
	@%p44 bra 	$L__BB0_66;
	fma.rn.f64 	%fd421, %fd518, 0d7FF0000000000000, 0d7FF0000000000000;
	{
	.reg .b32 %temp; 
	mov.b64 	{%temp, %r308}, %fd518;
	}
	and.b32  	%r309, %r308, 2147483647;
	setp.eq.s32 	%p45, %r309, 0;
	selp.f64 	%fd520, 0dFFF0000000000000, %fd421, %p45;
	bra.uni 	$L__BB0_69;
$L__BB0_66:
	shr.u32 	%r310, %r395, 20;
	add.s32 	%r398, %r397, %r310;
	and.b32  	%r311, %r395, 1048575;
	or.b32  	%r312, %r311, 1072693248;
	mov.b64 	%fd519, {%r396, %r312};
	setp.lt.u32 	%p46, %r312, 1073127583;
	@%p46 bra 	$L__BB0_68;
	{
	.reg .b32 %temp; 
	mov.b64 	{%r313, %temp}, %fd519;
	}
	{
	.reg .b32 %temp; 
	mov.b64 	{%temp, %r314}, %fd519;
	}
	add.s32 	%r315, %r314, -1048576;
	mov.b64 	%fd519, {%r313, %r315};
	add.s32 	%r398, %r398, 1;
$L__BB0_68:
	add.f64 	%fd422, %fd519, 0dBFF0000000000000;
	add.f64 	%fd423, %fd519, 0d3FF0000000000000;
	rcp.approx.ftz.f64 	%fd424, %fd423;
	neg.f64 	%fd425, %fd423;
	fma.rn.f64 	%fd426, %fd425, %fd424, 0d3FF0000000000000;
	fma.rn.f64 	%fd427, %fd426, %fd426, %fd426;
	fma.rn.f64 	%fd428, %fd427, %fd424, %fd424;
	mul.f64 	%fd429, %fd422, %fd428;
	fma.rn.f64 	%fd430, %fd422, %fd428, %fd429;
	mul.f64 	%fd431, %fd430, %fd430;
	fma.rn.f64 	%fd432, %fd431, 0d3EB1380B3AE80F1E, 0d3ED0EE258B7A8B04;
	fma.rn.f64 	%fd433, %fd432, %fd431, 0d3EF3B2669F02676F;
	fma.rn.f64 	%fd434, %fd433, %fd431, 0d3F1745CBA9AB0956;
	fma.rn.f64 	%fd435, %fd434, %fd431, 0d3F3C71C72D1B5154;
	fma.rn.f64 	%fd436, %fd435, %fd431, 0d3F624924923BE72D;
	fma.rn.f64 	%fd437, %fd436, %fd431, 0d3F8999999999A3C4;
	fma.rn.f64 	%fd438, %fd437, %fd431, 0d3FB5555555555554;
	sub.f64 	%fd439, %fd422, %fd430;
	add.f64 	%fd440, %fd439, %fd439;
	neg.f64 	%fd441, %fd430;
	fma.rn.f64 	%fd442, %fd441, %fd422, %fd440;
	mul.f64 	%fd443, %fd428, %fd442;
	mul.f64 	%fd444, %fd431, %fd438;
	fma.rn.f64 	%fd445, %fd444, %fd430, %fd443;
	xor.b32  	%r316, %r398, -2147483648;
	mov.b32 	%r317, 1127219200;
	mov.b64 	%fd446, {%r316, %r317};
	sub.f64 	%fd447, %fd446, %fd3;
	fma.rn.f64 	%fd448, %fd447, 0d3FE62E42FEFA39EF, %fd430;
	fma.rn.f64 	%fd449, %fd447, 0dBFE62E42FEFA39EF, %fd448;
	sub.f64 	%fd450, %fd449, %fd430;
	sub.f64 	%fd451, %fd445, %fd450;
	fma.rn.f64 	%fd452, %fd447, 0d3C7ABC9E3B39803F, %fd451;
	add.f64 	%fd520, %fd448, %fd452;
$L__BB0_69:
	fma.rn.f64 	%fd453, %fd94, %fd520, %fd93;
	fma.rn.f64 	%fd104, %fd453, 0d4000000000000000, %fd92;
	ld.local.f64 	%fd454, [%rd2+32];
	ld.local.f64 	%fd455, [%rd4+32];
	sub.f64 	%fd105, %fd454, %fd455;
	ld.local.f64 	%fd106, [%rd3+32];
	ld.local.f64 	%fd456, [%rd1+32];
	add.f64 	%fd457, %fd455, %fd456;
	add.f64 	%fd458, %fd456, %fd454;
	div.rn.f64 	%fd521, %fd457, %fd458;
	{
	.reg .b32 %temp; 
	mov.b64 	{%temp, %r399}, %fd521;
	}
	{
	.reg .b32 %temp; 
	mov.b64 	{%r400, %temp}, %fd521;
	}
	setp.gt.s32 	%p47, %r399, 1048575;
	mov.b32 	%r401, -1023;
	@%p47 bra 	$L__BB0_71;
	mul.f64 	%fd521, %fd521, 0d4350000000000000;
	{
	.reg .b32 %temp; 
	mov.b64 	{%temp, %r399}, %fd521;
	}
	{
	.reg .b32 %temp; 
	mov.b64 	{%r400, %temp}, %fd521;
	}
	mov.b32 	%r401, -1077;
$L__BB0_71:
	add.s32 	%r320, %r399, -1;
	setp.lt.u32 	%p48, %r320, 2146435071;
	@%p48 bra 	$L__BB0_73;
	fma.rn.f64 	%fd459, %fd521, 0d7FF0000000000000, 0d7FF0000000000000;
	{
	.reg .b32 %temp; 
	mov.b64 	{%temp, %r321}, %fd521;
	}
	and.b32  	%r322, %r321, 2147483647;
	setp.eq.s32 	%p49, %r322, 0;
	selp.f64 	%fd523, 0dFFF0000000000000, %fd459, %p49;
	bra.uni 	$L__BB0_76;
$L__BB0_73:
	shr.u32 	%r323, %r399, 20;
	add.s32 	%r402, %r401, %r323;
	and.b32  	%r324, %r399, 1048575;
	or.b32  	%r325, %r324, 1072693248;
	mov.b64 	%fd522, {%r400, %r325};
	setp.lt.u32 	%p50, %r325, 1073127583;
	@%p50 bra 	$L__BB0_75;
	{
	.reg .b32 %temp; 
	mov.b64 	{%r326, %temp}, %fd522;
	}
	{
	.reg .b32 %temp; 
	mov.b64 	{%temp, %r327}, %fd522;
	}
	add.s32 	%r328, %r327, -1048576;
	mov.b64 	%fd522, {%r326, %r328};
	add.s32 	%r402, %r402, 1;
$L__BB0_75:
	add.f64 	%fd460, %fd522, 0dBFF0000000000000;
	add.f64 	%fd461, %fd522, 0d3FF0000000000000;
	rcp.approx.ftz.f64 	%fd462, %fd461;
	neg.f64 	%fd463, %fd461;
	fma.rn.f64 	%fd464, %fd463, %fd462, 0d3FF0000000000000;
	fma.rn.f64 	%fd465, %fd464, %fd464, %fd464;
	fma.rn.f64 	%fd466, %fd465, %fd462, %fd462;
	mul.f64 	%fd467, %fd460, %fd466;
	fma.rn.f64 	%fd468, %fd460, %fd466, %fd467;
	mul.f64 	%fd469, %fd468, %fd468;
	fma.rn.f64 	%fd470, %fd469, 0d3EB1380B3AE80F1E, 0d3ED0EE258B7A8B04;
	fma.rn.f64 	%fd471, %fd470, %fd469, 0d3EF3B2669F02676F;
	fma.rn.f64 	%fd472, %fd471, %fd469, 0d3F1745CBA9AB0956;
	fma.rn.f64 	%fd473, %fd472, %fd469, 0d3F3C71C72D1B5154;
	fma.rn.f64 	%fd474, %fd473, %fd469, 0d3F624924923BE72D;
	fma.rn.f64 	%fd475, %fd474, %fd469, 0d3F8999999999A3C4;
	fma.rn.f64 	%fd476, %fd475, %fd469, 0d3FB5555555555554;
	sub.f64 	%fd477, %fd460, %fd468;
	add.f64 	%fd478, %fd477, %fd477;
	neg.f64 	%fd479, %fd468;
	fma.rn.f64 	%fd480, %fd479, %fd460, %fd478;
	mul.f64 	%fd481, %fd466, %fd480;
	mul.f64 	%fd482, %fd469, %fd476;
	fma.rn.f64 	%fd483, %fd482, %fd468, %fd481;
	xor.b32  	%r329, %r402, -2147483648;
	mov.b32 	%r330, 1127219200;
	mov.b64 	%fd484, {%r329, %r330};
	sub.f64 	%fd485, %fd484, %fd3;
	fma.rn.f64 	%fd486, %fd485, 0d3FE62E42FEFA39EF, %fd468;
	fma.rn.f64 	%fd487, %fd485, 0dBFE62E42FEFA39EF, %fd486;
	sub.f64 	%fd488, %fd487, %fd468;
	sub.f64 	%fd489, %fd483, %fd488;
	fma.rn.f64 	%fd490, %fd485, 0d3C7ABC9E3B39803F, %fd489;
	add.f64 	%fd523, %fd486, %fd490;
$L__BB0_76:
	fma.rn.f64 	%fd491, %fd106, %fd523, %fd105;
	fma.rn.f64 	%fd492, %fd491, 0d4000000000000000, %fd104;
	shl.b32 	%r331, %r4, 3;
	mov.u32 	%r332, _ZZ8fakeexpsjPdS_S_E10cacheChisq;
	add.s32 	%r333, %r332, %r331;
	st.shared.f64 	[%r333], %fd492;
	bar.sync 	0;
	setp.ne.s32 	%p51, %r4, 1;
	@%p51 bra 	$L__BB0_78;
	ld.param.u64 	%rd53, [_Z8fakeexpsjPdS_S__param_3];
	ld.shared.f64 	%fd493, [_ZZ8fakeexpsjPdS_S_E10cacheChisq+720];
	mov.u32 	%r334, %nctaid.x;
	mov.u32 	%r335, %ctaid.x;
	mad.lo.s32 	%r336, %r1, %r334, %r335;
	cvta.to.global.u64 	%rd50, %rd53;
	mul.wide.u32 	%rd51, %r336, 8;
	add.s64 	%rd52, %rd50, %rd51;
	st.global.f64 	[%rd52], %fd493;
$L__BB0_78:
	ret;

}
.func  (.param .align 16 .b8 func_retval0[16]) __internal_trig_reduction_slowpathd(
	.param .b64 __internal_trig_reduction_slowpathd_param_0
)
{
	.local .align 8 .b8 	__local_depot1[40];
	.reg .b64 	%SP;
	.reg .b64 	%SPL;
	.reg .pred 	%p<10>;
	.reg .b32 	%r<47>;
	.reg .b64 	%rd<74>;
	.reg .b64 	%fd<5>;

	mov.u64 	%SPL, __local_depot1;
	ld.param.f64 	%fd4, [__internal_trig_reduction_slowpathd_param_0];
	add.u64 	%rd1, %SPL, 0;
	{
	.reg .b32 %temp; 
	mov.b64 	{%temp, %r1}, %fd4;
	}
	shr.u32 	%r2, %r1, 20;
	and.b32  	%r3, %r2, 2047;
	setp.eq.s32 	%p1, %r3, 2047;
	mov.b32 	%r46, 0;
	@%p1 bra 	$L__BB1_9;
	add.s32 	%r20, %r3, -1024;
	mov.b64 	%rd20, %fd4;
	shl.b64 	%rd2, %rd20, 11;
	shr.u32 	%r4, %r20, 6;
	sub.s32 	%r45, 15, %r4;
	sub.s32 	%r21, 19, %r4;
	setp.lt.u32 	%p2, %r20, 128;
	selp.b32 	%r6, 18, %r21, %p2;
	setp.ge.s32 	%p3, %r45, %r6;
	mov.b64 	%rd70, 0;
	@%p3 bra 	$L__BB1_4;
	add.s32 	%r23, %r6, %r4;
	neg.s32 	%r43, %r23;
	or.b64  	%rd3, %rd2, -9223372036854775808;
	mov.b64 	%rd70, 0;
	mov.b32 	%r42, 0;
	mov.u64 	%rd25, __cudart_i2opi_d;
	mov.u32 	%r44, %r45;
$L__BB1_3:
	.pragma "nounroll";
	mul.wide.s32 	%rd22, %r42, 8;
	add.s64 	%rd23, %rd1, %rd22;
	mul.wide.s32 	%rd24, %r44, 8;
	add.s64 	%rd26, %rd25, %rd24;
	ld.global.nc.u64 	%rd27, [%rd26];
	{
	.reg .u32 %r0, %r1, %r2, %r3, %alo, %ahi, %blo, %bhi, %clo, %chi;
	mov.b64 	{%alo,%ahi}, %rd27;
	mov.b64 	{%blo,%bhi}, %rd3;
	mov.b64 	{%clo,%chi}, %rd70;
	mad.lo.cc.u32 	%r0, %alo, %blo, %clo;
	madc.hi.cc.u32 	%r1, %alo, %blo, %chi;
	madc.hi.u32 	%r2, %alo, %bhi, 0;
	mad.lo.cc.u32 	%r1, %alo, %bhi, %r1;
	madc.hi.cc.u32 	%r2, %ahi, %blo, %r2;
	madc.hi.u32 	%r3, %ahi, %bhi, 0;
	mad.lo.cc.u32 	%r1, %ahi, %blo, %r1;
	madc.lo.cc.u32 	%r2, %ahi, %bhi, %r2;
	addc.u32 	%r3, %r3, 0;
	mov.b64 	%rd28, {%r0,%r1};
	mov.b64 	%rd70, {%r2,%r3};
	}
	st.local.u64 	[%rd23], %rd28;
	add.s32 	%r44, %r44, 1;
	add.s32 	%r43, %r43, 1;
	add.s32 	%r42, %r42, 1;
	setp.ne.s32 	%p4, %r43, -15;
	mov.u32 	%r45, %r6;
	@%p4 bra 	$L__BB1_3;
$L__BB1_4:
	cvt.s64.s32 	%rd29, %r45;
	cvt.u64.u32 	%rd30, %r4;
	add.s64 	%rd31, %rd30, %rd29;
	shl.b64 	%rd32, %rd31, 3;
	add.s64 	%rd33, %rd1, %rd32;
	st.local.u64 	[%rd33+-120], %rd70;
	and.b32  	%r15, %r2, 63;
	ld.local.u64 	%rd72, [%rd1+16];
	ld.local.u64 	%rd71, [%rd1+24];
	setp.eq.s32 	%p5, %r15, 0;
	@%p5 bra 	$L__BB1_6;
	shl.b64 	%rd34, %rd71, %r15;
	shr.u64 	%rd35, %rd72, 1;
	xor.b32  	%r24, %r15, 63;
	shr.u64 	%rd36, %rd35, %r24;
	or.b64  	%rd71, %rd34, %rd36;
	ld.local.u64 	%rd37, [%rd1+8];
	shl.b64 	%rd38, %rd72, %r15;
	shr.u64 	%rd39, %rd37, 1;
	shr.u64 	%rd40, %rd39, %r24;
	or.b64  	%rd72, %rd38, %rd40;
$L__BB1_6:
	and.b32  	%r25, %r1, -2147483648;
	shr.u64 	%rd41, %rd71, 62;
	cvt.u32.u64 	%r26, %rd41;
	mov.b64 	{%r27, %r28}, %rd71;
	mov.b64 	{%r29, %r30}, %rd72;
	shf.l.wrap.b32 	%r31, %r30, %r27, 2;
	shf.l.wrap.b32 	%r32, %r27, %r28, 2;
	mov.b64 	%rd42, {%r31, %r32};
	shl.b64 	%rd43, %rd72, 2;
	shr.u64 	%rd44, %rd42, 63;
	cvt.u32.u64 	%r33, %rd44;
	add.s32 	%r34, %r33, %r26;
	setp.eq.s32 	%p6, %r25, 0;
	neg.s32 	%r35, %r34;
	selp.b32 	%r46, %r34, %r35, %p6;
	setp.gt.s64 	%p7, %rd42, -1;
	mov.b64 	%rd45, 0;
	{
	.reg .u32 %r0, %r1, %r2, %r3, %a0, %a1, %a2, %a3, %b0, %b1, %b2, %b3;
	mov.b64 	{%a0,%a1}, %rd45;
	mov.b64 	{%a2,%a3}, %rd45;
	mov.b64 	{%b0,%b1}, %rd43;
	mov.b64 	{%b2,%b3}, %rd42;
	sub.cc.u32 	%r0, %a0, %b0;
	subc.cc.u32 	%r1, %a1, %b1;
	subc.cc.u32 	%r2, %a2, %b2;
	subc.u32 	%r3, %a3, %b3;
	mov.b64 	%rd46, {%r0,%r1};
	mov.b64 	%rd47, {%r2,%r3};
	}
	xor.b32  	%r36, %r25, -2147483648;
	selp.b64 	%rd73, %rd42, %rd47, %p7;
	selp.b64 	%rd14, %rd43, %rd46, %p7;
	selp.b32 	%r17, %r25, %r36, %p7;
	clz.b64 	%r37, %rd73;
	cvt.u64.u32 	%rd15, %r37;
	setp.eq.s32 	%p8, %r37, 0;
	@%p8 bra 	$L__BB1_8;
	cvt.u32.u64 	%r38, %rd15;
	and.b32  	%r39, %r38, 63;
	shl.b64 	%rd48, %rd73, %r39;
	shr.u64 	%rd49, %rd14, 1;
	not.b32 	%r40, %r38;
	and.b32  	%r41, %r40, 63;
	shr.u64 	%rd50, %rd49, %r41;
	or.b64  	%rd73, %rd48, %rd50;
$L__BB1_8:
	mov.b64 	%rd51, -3958705157555305931;
	{
	.reg .u32 %r0, %r1, %r2, %r3, %alo, %ahi, %blo, %bhi;
	mov.b64 	{%alo,%ahi}, %rd73;
	mov.b64 	{%blo,%bhi}, %rd51;
	mul.lo.u32 	%r0, %alo, %blo;
	mul.hi.u32 	%r1, %alo, %blo;
	mad.lo.cc.u32 	%r1, %alo, %bhi, %r1;
	madc.hi.u32 	%r2, %alo, %bhi, 0;
	mad.lo.cc.u32 	%r1, %ahi, %blo, %r1;
	madc.hi.cc.u32 	%r2, %ahi, %blo, %r2;
	madc.hi.u32 	%r3, %ahi, %bhi, 0;
	mad.lo.cc.u32 	%r2, %ahi, %bhi, %r2;
	addc.u32 	%r3, %r3, 0;
	mov.b64 	%rd52, {%r0,%r1};
	mov.b64 	%rd53, {%r2,%r3};
	}
	setp.gt.s64 	%p9, %rd53, 0;
	{
	.reg .u32 %r0, %r1, %r2, %r3, %a0, %a1, %a2, %a3, %b0, %b1, %b2, %b3;
	mov.b64 	{%a0,%a1}, %rd52;
	mov.b64 	{%a2,%a3}, %rd53;
	mov.b64 	{%b0,%b1}, %rd52;
	mov.b64 	{%b2,%b3}, %rd53;
	add.cc.u32 	%r0, %a0, %b0;
	addc.cc.u32 	%r1, %a1, %b1;
	addc.cc.u32 	%r2, %a2, %b2;
	addc.u32 	%r3, %a3, %b3;
	mov.b64 	%rd54, {%r0,%r1};
	mov.b64 	%rd55, {%r2,%r3};
	}
	selp.b64 	%rd56, %rd55, %rd53, %p9;
	selp.s64 	%rd57, -1, 0, %p9;
	sub.s64 	%rd58, %rd57, %rd15;
	cvt.u64.u32 	%rd59, %r17;
	shl.b64 	%rd60, %rd59, 32;
	add.s64 	%rd61, %rd56, 1;
	shr.u64 	%rd62, %rd61, 10;
	add.s64 	%rd63, %rd62, 1;
	shr.u64 	%rd64, %rd63, 1;
	shl.b64 	%rd65, %rd58, 52;
	add.s64 	%rd66, %rd65, %rd64;
	add.s64 	%rd67, %rd66, 4602678819172646912;
	or.b64  	%rd68, %rd67, %rd60;
	mov.b64 	%fd4, %rd68;
$L__BB1_9:
	st.param.f64 	[func_retval0], %fd4;
	st.param.b32 	[func_retval0+8], %r46;
	ret;

}


// ===== COMPILED SASS (sm_100) =====

	.target	sm_100

	.elftype	@"ET_EXEC"


//--------------------- .note.nv.tkinfo           --------------------------
	.section	.note.nv.tkinfo,"",@"SHT_NOTE"
	.sectionflags	@"SHF_NOTE_NV_TKINFO"
	.tkinfo
        /*0018*/ 	.word	0x00000002
        /*0030*/ 	.string	""
        /*0030*/ 	.string	"ptxas"
        /*0030*/ 	.string	"Cuda compilation tools, release 13.0, V13.0.88"
        /*0030*/ 	.string	"Build cuda_13.0.r13.0/compiler.36424714_0"
        /*0030*/ 	.string	"-arch sm_100 -m 64 "



//--------------------- .note.nv.cuinfo           --------------------------
	.section	.note.nv.cuinfo,"",@"SHT_NOTE"
	.sectionflags	@"SHF_NOTE_NV_CUINFO"
        /*0018*/ 	.short	0x0002
        /*001a*/ 	.short	0x0064
        /*001c*/ 	.short	0x0082
	.zero		2


//--------------------- .nv.info                  --------------------------
	.section	.nv.info,"",@"SHT_CUDA_INFO"
	.align	4


	//----- nvinfo : EIATTR_REGCOUNT
	.align		4
        /*0000*/ 	.byte	0x04, 0x2f
        /*0002*/ 	.short	(.L_12 - .L_11)
	.align		4
.L_11:
        /*0004*/ 	.word	index@(_Z8fakeexpsjPdS_S_)
        /*0008*/ 	.word	0x00000020


	//----- nvinfo : EIATTR_FRAME_SIZE
	.align		4
.L_12:
        /*000c*/ 	.byte	0x04, 0x11
        /*000e*/ 	.short	(.L_14 - .L_13)
	.align		4
.L_13:
        /*0010*/ 	.word	index@($_Z8fakeexpsjPdS_S_$__internal_trig_reduction_slowpathd)
        /*0014*/ 	.word	0x000000c8


	//----- nvinfo : EIATTR_FRAME_SIZE
	.align		4
.L_14:
        /*0018*/ 	.byte	0x04, 0x11
        /*001a*/ 	.short	(.L_16 - .L_15)
	.align		4
.L_15:
        /*001c*/ 	.word	index@($__internal_2_$__cuda_sm20_dsqrt_rn_f64_mediumpath_v1)
        /*0020*/ 	.word	0x000000c8


	//----- nvinfo : EIATTR_FRAME_SIZE
	.align		4
.L_16:
        /*0024*/ 	.byte	0x04, 0x11
        /*0026*/ 	.short	(.L_18 - .L_17)
	.align		4
.L_17:
        /*0028*/ 	.word	index@($__internal_1_$__cuda_sm20_div_rn_f64_full)
        /*002c*/ 	.word	0x000000c8


	//----- nvinfo : EIATTR_FRAME_SIZE
	.align		4
.L_18:
        /*0030*/ 	.byte	0x04, 0x11
        /*0032*/ 	.short	(.L_20 - .L_19)
	.align		4
.L_19:
        /*0034*/ 	.word	index@($__internal_0_$__cuda_sm20_dblrcp_rn_slowpath_v3)
        /*0038*/ 	.word	0x000000c8


	//----- nvinfo : EIATTR_FRAME_SIZE
	.align		4
.L_20:
        /*003c*/ 	.byte	0x04, 0x11
        /*003e*/ 	.short	(.L_22 - .L_21)
	.align		4
.L_21:
        /*0040*/ 	.word	index@(_Z8fakeexpsjPdS_S_)
        /*0044*/ 	.word	0x000000c8


	//----- nvinfo : EIATTR_MIN_STACK_SIZE
	.align		4
.L_22:
        /*0048*/ 	.byte	0x04, 0x12
        /*004a*/ 	.short	(.L_24 - .L_23)
	.align		4
.L_23:
        /*004c*/ 	.word	index@(_Z8fakeexpsjPdS_S_)
        /*0050*/ 	.word	0x000000c8
.L_24:


//--------------------- .nv.compat                --------------------------
	.section	.nv.compat,"",@"SHT_CUDA_COMPAT_INFO"
	.align	4
        /*0000*/ 	.byte	0x02, 0x09, 0x00, 0x00, 0x02, 0x02, 0x01, 0x00, 0x02, 0x05, 0x05, 0x00, 0x03, 0x07, 0x01, 0x01
        /*0010*/ 	.byte	0x02, 0x03, 0x00, 0x00, 0x02, 0x06, 0x01, 0x00, 0x04, 0x0b, 0x08, 0x00, 0x01, 0x00, 0x00, 0x00
        /*0020*/ 	.byte	0x00, 0x00, 0x00, 0x00


//--------------------- .nv.info._Z8fakeexpsjPdS_S_ --------------------------
	.section	.nv.info._Z8fakeexpsjPdS_S_,"",@"SHT_CUDA_INFO"
	.sectionflags	@""
	.align	4


	//----- nvinfo : EIATTR_CUDA_API_VERSION
	.align		4
        /*0000*/ 	.byte	0x04, 0x37
        /*0002*/ 	.short	(.L_26 - .L_25)
.L_25:
        /*0004*/ 	.word	0x00000082


	//----- nvinfo : EIATTR_KPARAM_INFO
	.align		4
.L_26:
        /*0008*/ 	.byte	0x04, 0x17
        /*000a*/ 	.short	(.L_28 - .L_27)
.L_27:
        /*000c*/ 	.word	0x00000000
        /*0010*/ 	.short	0x0003
        /*0012*/ 	.short	0x0018
        /*0014*/ 	.byte	0x00, 0xf5, 0x21, 0x00


	//----- nvinfo : EIATTR_KPARAM_INFO
	.align		4
.L_28:
        /*0018*/ 	.byte	0x04, 0x17
        /*001a*/ 	.short	(.L_30 - .L_29)
.L_29:
        /*001c*/ 	.word	0x00000000
        /*0020*/ 	.short	0x0002
        /*0022*/ 	.short	0x0010
        /*0024*/ 	.byte	0x00, 0xf5, 0x21, 0x00


	//----- nvinfo : EIATTR_KPARAM_INFO
	.align		4
.L_30:
        /*0028*/ 	.byte	0x04, 0x17
        /*002a*/ 	.short	(.L_32 - .L_31)
.L_31:
        /*002c*/ 	.word	0x00000000
        /*0030*/ 	.short	0x0001
        /*0032*/ 	.short	0x0008
        /*0034*/ 	.byte	0x00, 0xf5, 0x21, 0x00


	//----- nvinfo : EIATTR_KPARAM_INFO
	.align		4
.L_32:
        /*0038*/ 	.byte	0x04, 0x17
        /*003a*/ 	.short	(.L_34 - .L_33)
.L_33:
        /*003c*/ 	.word	0x00000000
        /*0040*/ 	.short	0x0000
        /*0042*/ 	.short	0x0000
        /*0044*/ 	.byte	0x00, 0xf0, 0x11, 0x00


	//----- nvinfo : EIATTR_SPARSE_MMA_MASK
	.align		4
.L_34:
        /*0048*/ 	.byte	0x03, 0x50
        /*004a*/ 	.short	0x0000


	//----- nvinfo : EIATTR_MAXREG_COUNT
	.align		4
        /*004c*/ 	.byte	0x03, 0x1b
        /*004e*/ 	.short	0x00ff


	//----- nvinfo : EIATTR_NUM_BARRIERS
	.align		4
        /*0050*/ 	.byte	0x02, 0x4c
        /*0052*/ 	.byte	0x01
	.zero		1


	//----- nvinfo : EIATTR_MERCURY_ISA_VERSION
	.align		4
        /*0054*/ 	.byte	0x03, 0x5f
        /*0056*/ 	.short	0x0101


	//----- nvinfo : EIATTR_VRC_CTA_INIT_COUNT
	.align		4
        /*0058*/ 	.byte	0x02, 0x4a
	.zero		1
	.zero		1


	//----- nvinfo : EIATTR_EXIT_INSTR_OFFSETS
	.align		4
        /*005c*/ 	.byte	0x04, 0x1c
        /*005e*/ 	.short	(.L_36 - .L_35)


	//   ....[0]....
.L_35:
        /*0060*/ 	.word	0x000055c0


	//   ....[1]....
        /*0064*/ 	.word	0x00005640


	//----- nvinfo : EIATTR_CRS_STACK_SIZE
	.align		4
.L_36:
        /*0068*/ 	.byte	0x04, 0x1e
        /*006a*/ 	.short	(.L_38 - .L_37)
.L_37:
        /*006c*/ 	.word	0x00000000


	//----- nvinfo : EIATTR_CBANK_PARAM_SIZE
	.align		4
.L_38:
        /*0070*/ 	.byte	0x03, 0x19
        /*0072*/ 	.short	0x0020


	//----- nvinfo : EIATTR_PARAM_CBANK
	.align		4
        /*0074*/ 	.byte	0x04, 0x0a
        /*0076*/ 	.short	(.L_40 - .L_39)
	.align		4
.L_39:
        /*0078*/ 	.word	index@(.nv.constant0._Z8fakeexpsjPdS_S_)
        /*007c*/ 	.short	0x0380
        /*007e*/ 	.short	0x0020


	//----- nvinfo : EIATTR_SW_WAR
	.align		4
.L_40:
        /*0080*/ 	.byte	0x04, 0x36
        /*0082*/ 	.short	(.L_42 - .L_41)
.L_41:
        /*0084*/ 	.word	0x00000008
.L_42:


//--------------------- .nv.callgraph             --------------------------
	.section	.nv.callgraph,"",@"SHT_CUDA_CALLGRAPH"
	.align	4
	.sectionentsize	8
	.align		4
        /*0000*/ 	.word	0x00000000
	.align		4
        /*0004*/ 	.word	0xffffffff
	.align		4
        /*0008*/ 	.word	0x00000000
	.align		4
        /*000c*/ 	.word	0xfffffffe
	.align		4
        /*0010*/ 	.word	0x00000000
	.align		4
        /*0014*/ 	.word	0xfffffffd
	.align		4
        /*0018*/ 	.word	0x00000000
	.align		4
        /*001c*/ 	.word	0xfffffffc


//--------------------- .nv.constant4             --------------------------
	.section	.nv.constant4,"a",@progbits
	.align	8
	.align		8
.nv.constant4:
        /*0000*/ 	.dword	precalc_xorwow_matrix
	.align		8
        /*0008*/ 	.dword	precalc_xorwow_offset_matrix
	.align		8
        /*0010*/ 	.dword	mrg32k3aM1
	.align		8
        /*0018*/ 	.dword	mrg32k3aM2
	.align		8
        /*0020*/ 	.dword	mrg32k3aM1SubSeq
	.align		8
        /*0028*/ 	.dword	mrg32k3aM2SubSeq
	.align		8
        /*0030*/ 	.dword	mrg32k3aM1Seq
	.align		8
        /*0038*/ 	.dword	mrg32k3aM2Seq
	.align		8
        /*0040*/ 	.dword	__cudart_i2opi_d
	.align		8
        /*0048*/ 	.dword	__cudart_sin_cos_coeffs


//--------------------- .nv.constant3             --------------------------
	.section	.nv.constant3,"a",@progbits
	.align	8
.nv.constant3:
	.type		__cr_lgamma_table,@object
	.size		__cr_lgamma_table,(.L_8 - __cr_lgamma_table)
__cr_lgamma_table:
        /*0000*/ 	.byte	0x00, 0x00, 0x00, 0x00, 0x00, 0x00, 0x00, 0x00, 0x00, 0x00, 0x00, 0x00, 0x00, 0x00, 0x00, 0x00
        /*0010*/ 	.byte	0xef, 0x39, 0xfa, 0xfe, 0x42, 0x2e, 0xe6, 0x3f, 0x02, 0x20, 0x2a, 0xfa, 0x0b, 0xab, 0xfc, 0x3f
        /*0020*/ 	.byte	0xf9, 0x2c, 0x92, 0x7c, 0xa7, 0x6c, 0x09, 0x40, 0xc9, 0x79, 0x44, 0x3c, 0x64, 0x26, 0x13, 0x40
        /*0030*/ 	.byte	0xca, 0x01, 0xcf, 0x3a, 0x27, 0x51, 0x1a, 0x40, 0x30, 0xcc, 0x2d, 0xf3, 0xe1, 0x0c, 0x21, 0x40
        /*0040*/ 	.byte	0x0d, 0xb7, 0xfc, 0x82, 0x8e, 0x35, 0x25, 0x40
.L_8:


//--------------------- .text._Z8fakeexpsjPdS_S_  --------------------------
	.section	.text._Z8fakeexpsjPdS_S_,"ax",@progbits
	.align	128
        .global         _Z8fakeexpsjPdS_S_
        .type           _Z8fakeexpsjPdS_S_,@function
        .size           _Z8fakeexpsjPdS_S_,(.L_x_54 - _Z8fakeexpsjPdS_S_)
        .other          _Z8fakeexpsjPdS_S_,@"STO_CUDA_ENTRY STV_DEFAULT"
_Z8fakeexpsjPdS_S_:
.text._Z8fakeexpsjPdS_S_:
[----:B------:R-:W0:Y:S01]  /*0000*/  LDC R1, c[0x0][0x37c] ;  /* 0x0000df00ff017b82 */ /* 0x000e220000000800 */
[----:B------:R-:W1:Y:S07]  /*0010*/  S2R R4, SR_CTAID.Y ;  /* 0x0000000000047919 */ /* 0x000e6e0000002600 */
[----:B------:R-:W1:Y:S01]  /*0020*/  LDC.64 R2, c[0x0][0x388] ;  /* 0x0000e200ff027b82 */ /* 0x000e620000000a00 */
[----:B------:R-:W2:Y:S01]  /*0030*/  LDCU.64 UR20, c[0x0][0x358] ;  /* 0x00006b00ff1477ac */ /* 0x000ea20008000a00 */
[----:B0-----:R-:W-:Y:S01]  /*0040*/  VIADD R1, R1, 0xffffff38 ;  /* 0xffffff3801017836 */ /* 0x001fe20000000000 */
[----:B------:R-:W0:Y:S01]  /*0050*/  S2R R5, SR_CTAID.X ;  /* 0x0000000000057919 */ /* 0x000e220000002500 */
[----:B------:R-:W3:Y:S04]  /*0060*/  LDCU UR4, c[0x0][0x380] ;  /* 0x00007000ff0477ac */ /* 0x000ee80008000800 */
[----:B------:R-:W0:Y:S01]  /*0070*/  LDC.64 R6, c[0x0][0x390] ;  /* 0x0000e400ff067b82 */ /* 0x000e220000000a00 */
[----:B-1----:R-:W-:-:S04]  /*0080*/  IMAD.WIDE.U32 R2, R4, 0x8, R2 ;  /* 0x0000000804027825 */ /* 0x002fc800078e0002 */
[----:B0-----:R-:W-:Y:S02]  /*0090*/  IMAD.WIDE.U32 R6, R5, 0x8, R6 ;  /* 0x0000000805067825 */ /* 0x001fe400078e0006 */
[----:B--2---:R-:W2:Y:S04]  /*00a0*/  LDG.E.64 R2, desc[UR20][R2.64] ;  /* 0x0000001402027981 */ /* 0x004ea8000c1e1b00 */
[----:B------:R-:W4:Y:S01]  /*00b0*/  LDG.E.64 R6, desc[UR20][R6.64] ;  /* 0x0000001406067981 */ /* 0x000f22000c1e1b00 */
[C---:B------:R-:W-:Y:S01]  /*00c0*/  R2UR UR7, R1.reuse ;  /* 0x00000000010772ca */ /* 0x040fe200000e0000 */
[----:B---3--:R-:W-:Y:S01]  /*00d0*/  ULOP3.LUT UR4, UR4, 0xaad26b49, URZ, 0x3c, !UPT ;  /* 0xaad26b4904047892 */ /* 0x008fe2000f8e3cff */
[C---:B------:R-:W-:Y:S01]  /*00e0*/  R2UR UR19, R1.reuse ;  /* 0x00000000011372ca */ /* 0x040fe200000e0000 */
[----:B------:R-:W0:Y:S01]  /*00f0*/  S2R R0, SR_TID.X ;  /* 0x0000000000007919 */ /* 0x000e220000002100 */
[----:B------:R-:W-:Y:S01]  /*0100*/  R2UR UR24, R1 ;  /* 0x00000000011872ca */ /* 0x000fe200000e0000 */
[----:B------:R-:W-:Y:S01]  /*0110*/  UIMAD UR4, UR4, 0x4182bed5, URZ ;  /* 0x4182bed5040478a4 */ /* 0x000fe2000f8e02ff */
[----:B------:R-:W-:Y:S01]  /*0120*/  UMOV UR16, 0xdcd8f87c ;  /* 0xdcd8f87c00107882 */ /* 0x000fe20000000000 */
[----:B------:R-:W-:-:S02]  /*0130*/  UMOV UR17, 0xf8a42704 ;  /* 0xf8a4270400117882 */ /* 0x000fc40000000000 */
[----:B------:R-:W-:Y:S02]  /*0140*/  UIADD3 UR13, UPT, UPT, UR4, 0x583f19, URZ ;  /* 0x00583f19040d7890 */ /* 0x000fe4000fffe0ff */
[----:B------:R-:W-:Y:S02]  /*0150*/  ULOP3.LUT UR15, UR4, 0x159a55e5, URZ, 0x3c, !UPT ;  /* 0x159a55e5040f7892 */ /* 0x000fe4000f8e3cff */
[----:B------:R-:W-:Y:S02]  /*0160*/  UIADD3 UR6, UPT, UPT, UR4, 0x75bcd15, URZ ;  /* 0x075bcd1504067890 */ /* 0x000fe4000fffe0ff */
[----:B------:R-:W-:Y:S02]  /*0170*/  UIADD3 UR8, UPT, UPT, UR4, -0x260923e8, URZ ;  /* 0xd9f6dc1804087890 */ /* 0x000fe4000fffe0ff */
[----:B------:R-:W-:Y:S01]  /*0180*/  UIADD3 UR7, UPT, UPT, UR7, 0x28, URZ ;  /* 0x0000002807077890 */ /* 0x000fe2000fffe0ff */
[----:B------:R-:W-:Y:S01]  /*0190*/  UMOV UR4, URZ ;  /* 0x000000ff00047c82 */ /* 0x000fe20008000000 */
[----:B------:R-:W-:Y:S01]  /*01a0*/  UMOV UR5, URZ ;  /* 0x000000ff00057c82 */ /* 0x000fe20008000000 */
[----:B0-----:R-:W-:-:S13]  /*01b0*/  ISETP.NE.AND P0, PT, R0, RZ, PT ;  /* 0x000000ff0000720c */ /* 0x001fda0003f05270 */
[----:B------:R-:W0:Y:S01]  /*01c0*/  @!P0 S2R R8, SR_CgaCtaId ;  /* 0x0000000000088919 */ /* 0x000e220000008800 */
[----:B------:R-:W-:Y:S01]  /*01d0*/  @!P0 MOV R5, 0x400 ;  /* 0x0000040000058802 */ /* 0x000fe20000000f00 */
[----:B------:R-:W-:Y:S01]  /*01e0*/  @!P0 IMAD.MOV.U32 R12, RZ, RZ, 0x0 ;  /* 0x00000000ff0c8424 */ /* 0x000fe200078e00ff */
[----:B------:R-:W-:Y:S01]  /*01f0*/  @!P0 MOV R10, 0x0 ;  /* 0x00000000000a8802 */ /* 0x000fe20000000f00 */
[----:B------:R-:W-:Y:S02]  /*0200*/  @!P0 IMAD.MOV.U32 R13, RZ, RZ, 0x402e0000 ;  /* 0x402e0000ff0d8424 */ /* 0x000fe400078e00ff */
[----:B------:R-:W-:Y:S02]  /*0210*/  @!P0 IMAD.MOV.U32 R14, RZ, RZ, 0x0 ;  /* 0x00000000ff0e8424 */ /* 0x000fe400078e00ff */
[----:B------:R-:W-:Y:S02]  /*0220*/  @!P0 IMAD.MOV.U32 R15, RZ, RZ, 0x40390000 ;  /* 0x40390000ff0f8424 */ /* 0x000fe400078e00ff */
[----:B------:R-:W-:-:S02]  /*0230*/  @!P0 IMAD.MOV.U32 R9, RZ, RZ, 0x40418000 ;  /* 0x40418000ff098424 */ /* 0x000fc400078e00ff */
[----:B------:R-:W-:Y:S02]  /*0240*/  @!P0 IMAD.MOV.U32 R11, RZ, RZ, 0x40468000 ;  /* 0x40468000ff0b8424 */ /* 0x000fe400078e00ff */
[----:B------:R-:W-:Y:S02]  /*0250*/  @!P0 IMAD.MOV.U32 R16, RZ, RZ, 0x0 ;  /* 0x00000000ff108424 */ /* 0x000fe400078e00ff */
[----:B------:R-:W-:Y:S01]  /*0260*/  @!P0 IMAD.MOV.U32 R17, RZ, RZ, 0x404b8000 ;  /* 0x404b8000ff118424 */ /* 0x000fe200078e00ff */
[----:B0-----:R-:W-:Y:S01]  /*0270*/  @!P0 LEA R5, R8, R5, 0x18 ;  /* 0x0000000508058211 */ /* 0x001fe200078ec0ff */
[----:B------:R-:W-:-:S04]  /*0280*/  @!P0 IMAD.MOV.U32 R8, RZ, RZ, 0x0 ;  /* 0x00000000ff088424 */ /* 0x000fc800078e00ff */
[----:B------:R0:W-:Y:S04]  /*0290*/  @!P0 STS.128 [R5+0x1f40], R12 ;  /* 0x001f400c05008388 */ /* 0x0001e80000000c00 */
[----:B------:R0:W-:Y:S04]  /*02a0*/  @!P0 STS.128 [R5+0x1f50], R8 ;  /* 0x001f500805008388 */ /* 0x0001e80000000c00 */
[----:B------:R0:W-:Y:S01]  /*02b0*/  @!P0 STS.64 [R5+0x1f60], R16 ;  /* 0x001f601005008388 */ /* 0x0001e20000000a00 */
[----:B--2---:R-:W-:Y:S02]  /*02c0*/  R2UR UR22, R2 ;  /* 0x00000000021672ca */ /* 0x004fe400000e0000 */
[----:B------:R-:W-:Y:S01]  /*02d0*/  R2UR UR23, R3 ;  /* 0x00000000031772ca */ /* 0x000fe200000e0000 */
[----:B----4-:R-:W-:Y:S01]  /*02e0*/  DADD R20, R6, R6 ;  /* 0x0000000006147229 */ /* 0x010fe20000000006 */
[----:B0-----:R-:W-:-:S13]  /*02f0*/  CS2R R6, SRZ ;  /* 0x0000000000067805 */ /* 0x001fda000001ff00 */
.L_x_19:
[----:B0-----:R-:W0:Y:S01]  /*0300*/  S2UR UR12, SR_CgaCtaId ;  /* 0x00000000000c79c3 */ /* 0x001e220000008800 */
[----:B------:R-:W-:Y:S01]  /*0310*/  UMOV UR9, 0x400 ;  /* 0x0000040000097882 */ /* 0x000fe20000000000 */
[----:B------:R-:W-:Y:S01]  /*0320*/  USHF.R.U32.HI UR10, URZ, 0x2, UR6 ;  /* 0x00000002ff0a7899 */ /* 0x000fe20008011606 */
[----:B------:R-:W1:Y:S01]  /*0330*/  MUFU.RCP64H R9, UR23 ;  /* 0x0000001700097d08 */ /* 0x000e620008001800 */
[----:B------:R-:W-:Y:S01]  /*0340*/  UIADD3 UR9, UPT, UPT, UR9, 0x1f40, URZ ;  /* 0x00001f4009097890 */ /* 0x000fe2000fffe0ff */
[----:B------:R-:W-:Y:S01]  /*0350*/  IMAD.U32 R2, RZ, RZ, UR22 ;  /* 0x00000016ff027e24 */ /* 0x000fe2000f8e00ff */
[----:B------:R-:W-:Y:S01]  /*0360*/  ULOP3.LUT UR10, UR10, UR6, URZ, 0x3c, !UPT ;  /* 0x000000060a0a7292 */ /* 0x000fe2000f8e3cff */
[----:B------:R-:W-:Y:S01]  /*0370*/  IMAD.U32 R3, RZ, RZ, UR23 ;  /* 0x00000017ff037e24 */ /* 0x000fe2000f8e00ff */
[----:B------:R-:W-:Y:S01]  /*0380*/  USHF.L.U32 UR11, UR13, 0x4, URZ ;  /* 0x000000040d0b7899 */ /* 0x000fe200080006ff */
[----:B------:R-:W-:Y:S01]  /*0390*/  IMAD.MOV.U32 R8, RZ, RZ, 0x1 ;  /* 0x00000001ff087424 */ /* 0x000fe200078e00ff */
[----:B------:R-:W-:Y:S01]  /*03a0*/  UMOV UR14, UR17 ;  /* 0x00000011000e7c82 */ /* 0x000fe20008000000 */
[----:B------:R-:W-:Y:S01]  /*03b0*/  IMAD.MOV.U32 R10, RZ, RZ, 0x2f800000 ;  /* 0x2f800000ff0a7424 */ /* 0x000fe200078e00ff */
[----:B------:R-:W-:Y:S01]  /*03c0*/  UMOV UR18, UR15 ;  /* 0x0000000f00127c82 */ /* 0x000fe20008000000 */
[----:B------:R-:W-:-:S02]  /*03d0*/  IMAD.MOV.U32 R12, RZ, RZ, 0x0 ;  /* 0x00000000ff0c7424 */ /* 0x000fc400078e00ff */
[----:B------:R-:W-:Y:S01]  /*03e0*/  IMAD.MOV.U32 R13, RZ, RZ, 0x40590000 ;  /* 0x40590000ff0d7424 */ /* 0x000fe200078e00ff */
[----:B-1----:R-:W-:Y:S01]  /*03f0*/  DFMA R2, R8, -R2, 1 ;  /* 0x3ff000000802742b */ /* 0x002fe20000000802 */
[----:B0-----:R-:W-:Y:S02]  /*0400*/  ULEA UR9, UR12, UR9, 0x18 ;  /* 0x000000090c097291 */ /* 0x001fe4000f8ec0ff */
[----:B------:R-:W-:Y:S02]  /*0410*/  USHF.L.U32 UR12, UR10, 0x1, URZ ;  /* 0x000000010a0c7899 */ /* 0x000fe400080006ff */
[----:B------:R-:W-:Y:S02]  /*0420*/  ULEA UR6, UR4, UR9, 0x3 ;  /* 0x0000000904067291 */ /* 0x000fe4000f8e18ff */
[----:B------:R-:W-:Y:S02]  /*0430*/  ULOP3.LUT UR11, UR13, UR11, UR12, 0x96, !UPT ;  /* 0x0000000b0d0b7292 */ /* 0x000fe4000f8e960c */
[----:B------:R-:W-:-:S02]  /*0440*/  UIADD3 UR12, UPT, UPT, UR8, 0x587c5, URZ ;  /* 0x000587c5080c7890 */ /* 0x000fc4000fffe0ff */
[----:B------:R-:W-:-:S03]  /*0450*/  ULOP3.LUT UR9, UR11, UR10, URZ, 0x3c, !UPT ;  /* 0x0000000a0b097292 */ /* 0x000fc6000f8e3cff */
[----:B------:R-:W0:Y:S01]  /*0460*/  LDS.64 R18, [UR6] ;  /* 0x00000006ff127984 */ /* 0x000e220008000a00 */
[----:B------:R-:W-:Y:S01]  /*0470*/  UIADD3 UR6, UPT, UPT, UR9, UR12, URZ ;  /* 0x0000000c09067290 */ /* 0x000fe2000fffe0ff */
[----:B------:R-:W-:Y:S01]  /*0480*/  UMOV UR10, UR13 ;  /* 0x0000000d000a7c82 */ /* 0x000fe20008000000 */
[----:B------:R-:W-:-:S04]  /*0490*/  UMOV UR11, UR16 ;  /* 0x00000010000b7c82 */ /* 0x000fc80008000000 */
[----:B------:R-:W-:Y:S01]  /*04a0*/  I2FP.F32.U32 R5, UR6 ;  /* 0x0000000600057c45 */ /* 0x000fe20008201000 */
[----:B------:R-:W-:-:S04]  /*04b0*/  ULEA UR6, UR4, UR24, 0x3 ;  /* 0x0000001804067291 */ /* 0x000fc8000f8e18ff */
[----:B------:R-:W-:Y:S01]  /*04c0*/  FFMA R5, R5, R10, 1.1641532182693481445e-10 ;  /* 0x2f00000005057423 */ /* 0x000fe2000000000a */
[----:B------:R-:W-:-:S03]  /*04d0*/  DFMA R10, R2, R2, R2 ;  /* 0x00000002020a722b */ /* 0x000fc60000000002 */
[----:B------:R-:W1:Y:S01]  /*04e0*/  F2F.F64.F32 R2, R5 ;  /* 0x0000000500027310 */ /* 0x000e620000201800 */
[----:B--2---:R2:W-:Y:S04]  /*04f0*/  STL.64 [UR6], R12 ;  /* 0x0000000cff007987 */ /* 0x0045e80008100a06 */
[----:B------:R-:W-:Y:S01]  /*0500*/  DFMA R10, R8, R10, R8 ;  /* 0x0000000a080a722b */ /* 0x000fe20000000008 */
[----:B------:R-:W-:Y:S01]  /*0510*/  MOV R8, UR22 ;  /* 0x0000001600087c02 */ /* 0x000fe20008000f00 */
[----:B------:R-:W-:-:S06]  /*0520*/  IMAD.U32 R9, RZ, RZ, UR23 ;  /* 0x00000017ff097e24 */ /* 0x000fcc000f8e00ff */
[----:B------:R-:W-:Y:S02]  /*0530*/  DFMA R8, R10, -R8, 1 ;  /* 0x3ff000000a08742b */ /* 0x000fe40000000808 */
[----:B-1----:R-:W-:-:S06]  /*0540*/  DADD R2, R2, -0.5 ;  /* 0xbfe0000002027429 */ /* 0x002fcc0000000000 */
[----:B------:R-:W-:Y:S02]  /*0550*/  DFMA R8, R10, R8, R10 ;  /* 0x000000080a08722b */ /* 0x000fe4000000000a */
[----:B0-----:R-:W-:-:S08]  /*0560*/  DFMA R18, R2, 10, R18 ;  /* 0x402400000212782b */ /* 0x001fd00000000012 */
[----:B------:R-:W-:Y:S02]  /*0570*/  DMUL R2, R18, R8 ;  /* 0x0000000812027228 */ /* 0x000fe40000000000 */
[----:B------:R-:W-:-:S06]  /*0580*/  FSETP.GEU.AND P1, PT, |R19|, 6.5827683646048100446e-37, PT ;  /* 0x036000001300780b */ /* 0x000fcc0003f2e200 */
[----:B------:R-:W-:-:S08]  /*0590*/  DFMA R10, R2, -UR22, R18 ;  /* 0x80000016020a7c2b */ /* 0x000fd00008000012 */
[----:B------:R-:W-:-:S10]  /*05a0*/  DFMA R2, R8, R10, R2 ;  /* 0x0000000a0802722b */ /* 0x000fd40000000002 */
[----:B------:R-:W-:-:S05]  /*05b0*/  FFMA R5, RZ, UR23, R3 ;  /* 0x00000017ff057c23 */ /* 0x000fca0008000003 */
[----:B------:R-:W-:-:S13]  /*05c0*/  FSETP.GT.AND P0, PT, |R5|, 1.469367938527859385e-39, PT ;  /* 0x001000000500780b */ /* 0x000fda0003f04200 */
[----:B--2---:R-:W-:Y:S05]  /*05d0*/  @P0 BRA P1, `(.L_x_0) ;  /* 0x00000000002c0947 */ /* 0x004fea0000800000 */
[----:B------:R-:W-:Y:S01]  /*05e0*/  IMAD.U32 R3, RZ, RZ, UR23 ;  /* 0x00000017ff037e24 */ /* 0x000fe2000f8e00ff */
[----:B------:R-:W-:Y:S01]  /*05f0*/  MOV R10, R18 ;  /* 0x00000012000a7202 */ /* 0x000fe20000000f00 */
[----:B------:R-:W-:Y:S01]  /*0600*/  IMAD.U32 R15, RZ, RZ, UR23 ;  /* 0x00000017ff0f7e24 */ /* 0x000fe2000f8e00ff */
[----:B------:R-:W-:Y:S01]  /*0610*/  MOV R8, 0x670 ;  /* 0x0000067000087802 */ /* 0x000fe20000000f00 */
[----:B------:R-:W-:Y:S02]  /*0620*/  IMAD.U32 R14, RZ, RZ, UR22 ;  /* 0x00000016ff0e7e24 */ /* 0x000fe4000f8e00ff */
[----:B------:R-:W-:Y:S02]  /*0630*/  IMAD.U32 R2, RZ, RZ, UR22 ;  /* 0x00000016ff027e24 */ /* 0x000fe4000f8e00ff */
[----:B------:R-:W-:Y:S02]  /*0640*/  IMAD.MOV.U32 R15, RZ, RZ, R3 ;  /* 0x000000ffff0f7224 */ /* 0x000fe400078e0003 */
[----:B------:R-:W-:-:S07]  /*0650*/  IMAD.MOV.U32 R5, RZ, RZ, R19 ;  /* 0x000000ffff057224 */ /* 0x000fce00078e0013 */
[----:B------:R-:W-:Y:S05]  /*0660*/  CALL.REL.NOINC `($__internal_1_$__cuda_sm20_div_rn_f64_full) ;  /* 0x0000005000907944 */ /* 0x000fea0003c00000 */
[----:B------:R-:W-:Y:S02]  /*0670*/  IMAD.MOV.U32 R2, RZ, RZ, R10 ;  /* 0x000000ffff027224 */ /* 0x000fe400078e000a */
[----:B------:R-:W-:-:S07]  /*0680*/  IMAD.MOV.U32 R3, RZ, RZ, R5 ;  /* 0x000000ffff037224 */ /* 0x000fce00078e0005 */
.L_x_0:
[----:B------:R-:W0:Y:S01]  /*0690*/  MUFU.RCP64H R9, R19 ;  /* 0x0000001300097308 */ /* 0x000e220000001800 */
[----:B------:R-:W-:Y:S02]  /*06a0*/  IMAD.MOV.U32 R8, RZ, RZ, 0x1 ;  /* 0x00000001ff087424 */ /* 0x000fe400078e00ff */
[----:B------:R-:W-:-:S05]  /*06b0*/  IMAD.U32 R5, RZ, RZ, UR23 ;  /* 0x00000017ff057e24 */ /* 0x000fca000f8e00ff */
[----:B------:R-:W-:Y:S01]  /*06c0*/  FSETP.GEU.AND P1, PT, |R5|, 6.5827683646048100446e-37, PT ;  /* 0x036000000500780b */ /* 0x000fe20003f2e200 */
[----:B0-----:R-:W-:-:S08]  /*06d0*/  DFMA R10, -R18, R8, 1 ;  /* 0x3ff00000120a742b */ /* 0x001fd00000000108 */
[----:B------:R-:W-:-:S08]  /*06e0*/  DFMA R10, R10, R10, R10 ;  /* 0x0000000a0a0a722b */ /* 0x000fd0000000000a */
[----:B------:R-:W-:-:S08]  /*06f0*/  DFMA R10, R8, R10, R8 ;  /* 0x0000000a080a722b */ /* 0x000fd00000000008 */
[----:B------:R-:W-:-:S08]  /*0700*/  DFMA R8, -R18, R10, 1 ;  /* 0x3ff000001208742b */ /* 0x000fd0000000010a */
[----:B------:R-:W-:-:S08]  /*0710*/  DFMA R8, R10, R8, R10 ;  /* 0x000000080a08722b */ /* 0x000fd0000000000a */
[----:B------:R-:W-:-:S08]  /*0720*/  DMUL R22, R8, UR22 ;  /* 0x0000001608167c28 */ /* 0x000fd00008000000 */
[----:B------:R-:W-:-:S08]  /*0730*/  DFMA R10, -R18, R22, UR22 ;  /* 0x00000016120a7e2b */ /* 0x000fd00008000116 */
[----:B------:R-:W-:-:S10]  /*0740*/  DFMA R22, R8, R10, R22 ;  /* 0x0000000a0816722b */ /* 0x000fd40000000016 */
[----:B------:R-:W-:-:S05]  /*0750*/  FFMA R8, RZ, R19, R23 ;  /* 0x00000013ff087223 */ /* 0x000fca0000000017 */
[----:B------:R-:W-:-:S13]  /*0760*/  FSETP.GT.AND P0, PT, |R8|, 1.469367938527859385e-39, PT ;  /* 0x001000000800780b */ /* 0x000fda0003f04200 */
[----:B------:R-:W-:Y:S05]  /*0770*/  @P0 BRA P1, `(.L_x_1) ;  /* 0x00000000002c0947 */ /* 0x000fea0000800000 */
[----:B------:R-:W-:Y:S01]  /*0780*/  IMAD.U32 R9, RZ, RZ, UR23 ;  /* 0x00000017ff097e24 */ /* 0x000fe2000f8e00ff */
[----:B------:R-:W-:Y:S01]  /*0790*/  MOV R11, UR23 ;  /* 0x00000017000b7c02 */ /* 0x000fe20008000f00 */
[----:B------:R-:W-:Y:S01]  /*07a0*/  IMAD.U32 R8, RZ, RZ, UR22 ;  /* 0x00000016ff087e24 */ /* 0x000fe2000f8e00ff */
[----:B------:R-:W-:Y:S01]  /*07b0*/  MOV R8, 0x810 ;  /* 0x0000081000087802 */ /* 0x000fe20000000f00 */
[----:B------:R-:W-:Y:S02]  /*07c0*/  IMAD.U32 R10, RZ, RZ, UR22 ;  /* 0x00000016ff0a7e24 */ /* 0x000fe4000f8e00ff */
[----:B------:R-:W-:Y:S02]  /*07d0*/  IMAD.MOV.U32 R14, RZ, RZ, R18 ;  /* 0x000000ffff0e7224 */ /* 0x000fe400078e0012 */
[----:B------:R-:W-:Y:S02]  /*07e0*/  IMAD.MOV.U32 R15, RZ, RZ, R19 ;  /* 0x000000ffff0f7224 */ /* 0x000fe400078e0013 */
[----:B------:R-:W-:-:S07]  /*07f0*/  IMAD.MOV.U32 R5, RZ, RZ, R9 ;  /* 0x000000ffff057224 */ /* 0x000fce00078e0009 */
[----:B------:R-:W-:Y:S05]  /*0800*/  CALL.REL.NOINC `($__internal_1_$__cuda_sm20_div_rn_f64_full) ;  /* 0x0000005000287944 */ /* 0x000fea0003c00000 */
[----:B------:R-:W-:Y:S02]  /*0810*/  IMAD.MOV.U32 R22, RZ, RZ, R10 ;  /* 0x000000ffff167224 */ /* 0x000fe400078e000a */
[----:B------:R-:W-:-:S07]  /*0820*/  IMAD.MOV.U32 R23, RZ, RZ, R5 ;  /* 0x000000ffff177224 */ /* 0x000fce00078e0005 */
.L_x_1:
[----:B------:R-:W-:Y:S01]  /*0830*/  UMOV UR16, 0x886594af ;  /* 0x886594af00107882 */ /* 0x000fe20000000000 */
[----:B------:R-:W-:Y:S02]  /*0840*/  UMOV UR17, 0x3ff85d63 ;  /* 0x3ff85d6300117882 */ /* 0x000fe40000000000 */
[----:B------:R-:W-:-:S08]  /*0850*/  DMUL R12, R22, UR16 ;  /* 0x00000010160c7c28 */ /* 0x000fd00008000000 */
[----:B------:R-:W-:-:S14]  /*0860*/  DSETP.NEU.AND P0, PT, |R12|, +INF , PT ;  /* 0x7ff000000c00742a */ /* 0x000fdc0003f0d200 */
[----:B------:R-:W-:Y:S01]  /*0870*/  @!P0 DMUL R28, RZ, R12 ;  /* 0x0000000cff1c8228 */ /* 0x000fe20000000000 */
[----:B------:R-:W-:Y:S01]  /*0880*/  @!P0 MOV R5, RZ ;  /* 0x000000ff00058202 */ /* 0x000fe20000000f00 */
[----:B------:R-:W-:Y:S09]  /*0890*/  @!P0 BRA `(.L_x_2) ;  /* 0x0000000000588947 */ /* 0x000ff20003800000 */
[----:B------:R-:W-:Y:S01]  /*08a0*/  UMOV UR16, 0x6dc9c883 ;  /* 0x6dc9c88300107882 */ /* 0x000fe20000000000 */
[----:B------:R-:W-:Y:S01]  /*08b0*/  UMOV UR17, 0x3fe45f30 ;  /* 0x3fe45f3000117882 */ /* 0x000fe20000000000 */
[C---:B------:R-:W-:Y:S02]  /*08c0*/  DSETP.GE.AND P0, PT, |R12|.reuse, 2.14748364800000000000e+09, PT ;  /* 0x41e000000c00742a */ /* 0x040fe40003f06200 */
[----:B------:R-:W-:Y:S01]  /*08d0*/  DMUL R8, R12, UR16 ;  /* 0x000000100c087c28 */ /* 0x000fe20008000000 */
[----:B------:R-:W-:Y:S01]  /*08e0*/  UMOV UR16, 0x54442d18 ;  /* 0x54442d1800107882 */ /* 0x000fe20000000000 */
[----:B------:R-:W-:-:S04]  /*08f0*/  UMOV UR17, 0x3ff921fb ;  /* 0x3ff921fb00117882 */ /* 0x000fc80000000000 */
[----:B------:R-:W0:Y:S08]  /*0900*/  F2I.F64 R5, R8 ;  /* 0x0000000800057311 */ /* 0x000e300000301100 */
[----:B0-----:R-:W0:Y:S02]  /*0910*/  I2F.F64 R28, R5 ;  /* 0x00000005001c7312 */ /* 0x001e240000201c00 */
[----:B0-----:R-:W-:Y:S01]  /*0920*/  DFMA R10, R28, -UR16, R12 ;  /* 0x800000101c0a7c2b */ /* 0x001fe2000800000c */
[----:B------:R-:W-:Y:S01]  /*0930*/  UMOV UR16, 0x33145c00 ;  /* 0x33145c0000107882 */ /* 0x000fe20000000000 */
[----:B------:R-:W-:-:S06]  /*0940*/  UMOV UR17, 0x3c91a626 ;  /* 0x3c91a62600117882 */ /* 0x000fcc0000000000 */
[----:B------:R-:W-:Y:S01]  /*0950*/  DFMA R10, R28, -UR16, R10 ;  /* 0x800000101c0a7c2b */ /* 0x000fe2000800000a */
[----:B------:R-:W-:Y:S01]  /*0960*/  UMOV UR16, 0x252049c0 ;  /* 0x252049c000107882 */ /* 0x000fe20000000000 */
[----:B------:R-:W-:-:S06]  /*0970*/  UMOV UR17, 0x397b839a ;  /* 0x397b839a00117882 */ /* 0x000fcc0000000000 */
[----:B------:R-:W-:Y:S01]  /*0980*/  DFMA R28, R28, -UR16, R10 ;  /* 0x800000101c1c7c2b */ /* 0x000fe2000800000a */
[----:B------:R-:W-:Y:S10]  /*0990*/  @!P0 BRA `(.L_x_2) ;  /* 0x0000000000188947 */ /* 0x000ff40003800000 */
[----:B------:R-:W-:Y:S01]  /*09a0*/  IMAD.MOV.U32 R14, RZ, RZ, R12 ;  /* 0x000000ffff0e7224 */ /* 0x000fe200078e000c */
[----:B------:R-:W-:Y:S01]  /*09b0*/  MOV R8, 0x9e0 ;  /* 0x000009e000087802 */ /* 0x000fe20000000f00 */
[----:B------:R-:W-:-:S07]  /*09c0*/  IMAD.MOV.U32 R5, RZ, RZ, R13 ;  /* 0x000000ffff057224 */ /* 0x000fce00078e000d */
[----:B------:R-:W-:Y:S05]  /*09d0*/  CALL.REL.NOINC `($_Z8fakeexpsjPdS_S_$__internal_trig_reduction_slowpathd) ;  /* 0x0000005400d87944 */ /* 0x000fea0003c00000 */
[----:B------:R-:W-:Y:S02]  /*09e0*/  IMAD.MOV.U32 R28, RZ, RZ, R14 ;  /* 0x000000ffff1c7224 */ /* 0x000fe400078e000e */
[----:B------:R-:W-:-:S07]  /*09f0*/  IMAD.MOV.U32 R29, RZ, RZ, R15 ;  /* 0x000000ffff1d7224 */ /* 0x000fce00078e000f */
.L_x_2:
[----:B------:R-:W0:Y:S01]  /*0a00*/  LDCU.64 UR16, c[0x4][0x48] ;  /* 0x01000900ff1077ac */ /* 0x000e220008000a00 */
[----:B------:R-:W-:-:S05]  /*0a10*/  IMAD.SHL.U32 R8, R5, 0x40, RZ ;  /* 0x0000004005087824 */ /* 0x000fca00078e00ff */
[----:B------:R-:W-:-:S04]  /*0a20*/  LOP3.LUT R8, R8, 0x40, RZ, 0xc0, !PT ;  /* 0x0000004008087812 */ /* 0x000fc800078ec0ff */
[----:B0-----:R-:W-:-:S05]  /*0a30*/  IADD3 R16, P0, PT, R8, UR16, RZ ;  /* 0x0000001008107c10 */ /* 0x001fca000ff1e0ff */
[----:B------:R-:W-:-:S05]  /*0a40*/  IMAD.X R17, RZ, RZ, UR17, P0 ;  /* 0x00000011ff117e24 */ /* 0x000fca00080e06ff */
[----:B------:R-:W2:Y:S04]  /*0a50*/  LDG.E.128.CONSTANT R8, desc[UR20][R16.64] ;  /* 0x0000001410087981 */ /* 0x000ea8000c1e9d00 */
[----:B------:R-:W3:Y:S04]  /*0a60*/  LDG.E.128.CONSTANT R12, desc[UR20][R16.64+0x10] ;  /* 0x00001014100c7981 */ /* 0x000ee8000c1e9d00 */
[----:B------:R-:W4:Y:S01]  /*0a70*/  LDG.E.128.CONSTANT R16, desc[UR20][R16.64+0x20] ;  /* 0x0000201410107981 */ /* 0x000f22000c1e9d00 */
[----:B------:R-:W-:Y:S01]  /*0a80*/  LOP3.LUT R24, R5, 0x1, RZ, 0xc0, !PT ;  /* 0x0000000105187812 */ /* 0x000fe200078ec0ff */
[----:B------:R-:W-:Y:S01]  /*0a90*/  DMUL R26, R28, R28 ;  /* 0x0000001c1c1a7228 */ /* 0x000fe20000000000 */
[----:B------:R-:W-:Y:S01]  /*0aa0*/  MOV R25, 0x3da8ff83 ;  /* 0x3da8ff8300197802 */ /* 0x000fe20000000f00 */
[----:B------:R-:W-:Y:S01]  /*0ab0*/  UMOV UR16, 0xf1a9fbe7 ;  /* 0xf1a9fbe700107882 */ /* 0x000fe20000000000 */
[----:B------:R-:W-:Y:S01]  /*0ac0*/  ISETP.NE.U32.AND P0, PT, R24, 0x1, PT ;  /* 0x000000011800780c */ /* 0x000fe20003f05070 */
[----:B------:R-:W-:Y:S01]  /*0ad0*/  IMAD.MOV.U32 R24, RZ, RZ, 0x20fd8164 ;  /* 0x20fd8164ff187424 */ /* 0x000fe200078e00ff */
[----:B------:R-:W-:-:S02]  /*0ae0*/  UMOV UR17, 0x40044dd2 ;  /* 0x40044dd200117882 */ /* 0x000fc40000000000 */
[----:B------:R-:W-:Y:S02]  /*0af0*/  FSEL R25, -R25, 0.11223486810922622681, !P0 ;  /* 0x3de5db6519197808 */ /* 0x000fe40004000100 */
[----:B------:R-:W-:-:S06]  /*0b00*/  FSEL R24, R24, -8.06006814911005101289e+34, !P0 ;  /* 0xf9785eba18187808 */ /* 0x000fcc0004000000 */
[----:B--2---:R-:W-:-:S08]  /*0b10*/  DFMA R8, R26, R24, R8 ;  /* 0x000000181a08722b */ /* 0x004fd00000000008 */
[----:B------:R-:W-:-:S08]  /*0b20*/  DFMA R8, R26, R8, R10 ;  /* 0x000000081a08722b */ /* 0x000fd0000000000a */
[----:B---3--:R-:W-:-:S08]  /*0b30*/  DFMA R8, R26, R8, R12 ;  /* 0x000000081a08722b */ /* 0x008fd0000000000c */
[----:B------:R-:W-:-:S08]  /*0b40*/  DFMA R8, R26, R8, R14 ;  /* 0x000000081a08722b */ /* 0x000fd0000000000e */
[----:B----4-:R-:W-:-:S08]  /*0b50*/  DFMA R8, R26, R8, R16 ;  /* 0x000000081a08722b */ /* 0x010fd00000000010 */
[----:B------:R-:W-:-:S08]  /*0b60*/  DFMA R8, R26, R8, R18 ;  /* 0x000000081a08722b */ /* 0x000fd00000000012 */
[----:B------:R-:W-:Y:S02]  /*0b70*/  DFMA R28, R8, R28, R28 ;  /* 0x0000001c081c722b */ /* 0x000fe4000000001c */
[----:B------:R-:W-:Y:S02]  /*0b80*/  DFMA R26, R26, R8, 1 ;  /* 0x3ff000001a1a742b */ /* 0x000fe40000000008 */
[----:B------:R-:W-:-:S08]  /*0b90*/  DMUL R8, R22, UR16 ;  /* 0x0000001016087c28 */ /* 0x000fd00008000000 */
[----:B------:R-:W-:Y:S01]  /*0ba0*/  DSETP.NEU.AND P1, PT, |R8|, +INF , PT ;  /* 0x7ff000000800742a */ /* 0x000fe20003f2d200 */
[----:B------:R-:W-:Y:S02]  /*0bb0*/  FSEL R12, R26, R28, !P0 ;  /* 0x0000001c1a0c7208 */ /* 0x000fe40004000000 */
[----:B------:R-:W-:Y:S02]  /*0bc0*/  FSEL R13, R27, R29, !P0 ;  /* 0x0000001d1b0d7208 */ /* 0x000fe40004000000 */
[----:B------:R-:W-:-:S04]  /*0bd0*/  LOP3.LUT P0, RZ, R5, 0x2, RZ, 0xc0, !PT ;  /* 0x0000000205ff7812 */ /* 0x000fc8000780c0ff */
[----:B------:R-:W-:-:S05]  /*0be0*/  DADD R10, RZ, -R12 ;  /* 0x00000000ff0a7229 */ /* 0x000fca000000080c */
[----:B------:R-:W-:Y:S01]  /*0bf0*/  @!P1 DMUL R28, RZ, R8 ;  /* 0x00000008ff1c9228 */ /* 0x000fe20000000000 */
[----:B------:R-:W-:-:S04]  /*0c00*/  @!P1 IMAD.MOV.U32 R5, RZ, RZ, RZ ;  /* 0x000000ffff059224 */ /* 0x000fc800078e00ff */
[----:B------:R-:W-:Y:S02]  /*0c10*/  FSEL R22, R12, R10, !P0 ;  /* 0x0000000a0c167208 */ /* 0x000fe40004000000 */
[----:B------:R-:W-:Y:S01]  /*0c20*/  FSEL R23, R13, R11, !P0 ;  /* 0x0000000b0d177208 */ /* 0x000fe20004000000 */
[----:B------:R-:W-:Y:S06]  /*0c30*/  @!P1 BRA `(.L_x_3) ;  /* 0x0000000000589947 */ /* 0x000fec0003800000 */
        /* <DEDUP_REMOVED lines=22> */
.L_x_3:
        /* <DEDUP_REMOVED lines=9> */
[----:B------:R-:W-:Y:S01]  /*0e30*/  IMAD.MOV.U32 R25, RZ, RZ, 0x3da8ff83 ;  /* 0x3da8ff83ff197424 */ /* 0x000fe200078e00ff */
[----:B------:R-:W-:Y:S01]  /*0e40*/  DMUL R26, R28, R28 ;  /* 0x0000001c1c1a7228 */ /* 0x000fe20000000000 */
[----:B------:R-:W-:Y:S01]  /*0e50*/  UMOV UR16, 0xc6a7ef9e ;  /* 0xc6a7ef9e00107882 */ /* 0x000fe20000000000 */
[----:B------:R-:W-:Y:S01]  /*0e60*/  ISETP.NE.U32.AND P0, PT, R24, 0x1, PT ;  /* 0x000000011800780c */ /* 0x000fe20003f05070 */
[----:B------:R-:W-:Y:S01]  /*0e70*/  UMOV UR17, 0x3fc9374b ;  /* 0x3fc9374b00117882 */ /* 0x000fe20000000000 */
[----:B------:R-:W-:Y:S01]  /*0e80*/  MOV R24, 0x20fd8164 ;  /* 0x20fd816400187802 */ /* 0x000fe20000000f00 */
[----:B------:R-:W-:Y:S01]  /*0e90*/  DMUL R2, R2, UR16 ;  /* 0x0000001002027c28 */ /* 0x000fe20008000000 */
[----:B------:R-:W-:Y:S01]  /*0ea0*/  FSEL R25, -R25, 0.11223486810922622681, !P0 ;  /* 0x3de5db6519197808 */ /* 0x000fe20004000100 */
[----:B------:R-:W-:Y:S01]  /*0eb0*/  UMOV UR16, 0x9999999a ;  /* 0x9999999a00107882 */ /* 0x000fe20000000000 */
[----:B------:R-:W-:Y:S01]  /*0ec0*/  FSEL R24, R24, -8.06006814911005101289e+34, !P0 ;  /* 0xf9785eba18187808 */ /* 0x000fe20004000000 */
[----:B------:R-:W-:Y:S01]  /*0ed0*/  UMOV UR17, 0x3fc99999 ;  /* 0x3fc9999900117882 */ /* 0x000fe20000000000 */
[----:B------:R-:W-:-:S04]  /*0ee0*/  ULEA UR6, UR4, UR7, 0x3 ;  /* 0x0000000704067291 */ /* 0x000fc8000f8e18ff */
[----:B--2---:R-:W-:-:S08]  /*0ef0*/  DFMA R8, R26, R24, R8 ;  /* 0x000000181a08722b */ /* 0x004fd00000000008 */
[----:B------:R-:W-:-:S08]  /*0f00*/  DFMA R8, R26, R8, R10 ;  /* 0x000000081a08722b */ /* 0x000fd0000000000a */
[----:B---3--:R-:W-:-:S08]  /*0f10*/  DFMA R8, R26, R8, R12 ;  /* 0x000000081a08722b */ /* 0x008fd0000000000c */
[----:B------:R-:W-:-:S08]  /*0f20*/  DFMA R8, R26, R8, R14 ;  /* 0x000000081a08722b */ /* 0x000fd0000000000e */
[----:B----4-:R-:W-:-:S08]  /*0f30*/  DFMA R8, R26, R8, R16 ;  /* 0x000000081a08722b */ /* 0x010fd00000000010 */
[----:B------:R-:W-:-:S08]  /*0f40*/  DFMA R8, R26, R8, R18 ;  /* 0x000000081a08722b */ /* 0x000fd00000000012 */
[----:B------:R-:W-:Y:S02]  /*0f50*/  DFMA R28, R8, R28, R28 ;  /* 0x0000001c081c722b */ /* 0x000fe4000000001c */
[----:B------:R-:W-:-:S10]  /*0f60*/  DFMA R8, R26, R8, 1 ;  /* 0x3ff000001a08742b */ /* 0x000fd40000000008 */
[----:B------:R-:W-:Y:S02]  /*0f70*/  FSEL R10, R8, R28, !P0 ;  /* 0x0000001c080a7208 */ /* 0x000fe40004000000 */
[----:B------:R-:W-:Y:S02]  /*0f80*/  FSEL R11, R9, R29, !P0 ;  /* 0x0000001d090b7208 */ /* 0x000fe40004000000 */
[----:B------:R-:W-:-:S04]  /*0f90*/  LOP3.LUT P0, RZ, R5, 0x2, RZ, 0xc0, !PT ;  /* 0x0000000205ff7812 */ /* 0x000fc8000780c0ff */
[----:B------:R-:W-:-:S10]  /*0fa0*/  DADD R8, RZ, -R10 ;  /* 0x00000000ff087229 */ /* 0x000fd4000000080a */
[----:B------:R-:W-:Y:S02]  /*0fb0*/  FSEL R8, R10, R8, !P0 ;  /* 0x000000080a087208 */ /* 0x000fe40004000000 */
[----:B------:R-:W-:-:S06]  /*0fc0*/  FSEL R9, R11, R9, !P0 ;  /* 0x000000090b097208 */ /* 0x000fcc0004000000 */
[----:B------:R-:W-:-:S08]  /*0fd0*/  DADD R22, R22, -R8 ;  /* 0x0000000016167229 */ /* 0x000fd00000000808 */
[----:B------:R-:W-:-:S08]  /*0fe0*/  DFMA R2, R22, R2, UR16 ;  /* 0x0000001016027e2b */ /* 0x000fd00008000002 */
[----:B------:R-:W-:-:S08]  /*0ff0*/  DMUL R2, R20, R2 ;  /* 0x0000000214027228 */ /* 0x000fd00000000000 */
[----:B------:R-:W-:-:S07]  /*1000*/  DMUL R2, R2, 10000 ;  /* 0x40c3880002027828 */ /* 0x000fce0000000000 */
[----:B------:R0:W-:Y:S01]  /*1010*/  STL.64 [UR6], R2 ;  /* 0x00000002ff007987 */ /* 0x0001e20008100a06 */
[----:B------:R-:W-:-:S08]  /*1020*/  DADD R12, R2, 100 ;  /* 0x40590000020c7429 */ /* 0x000fd00000000000 */
[----:B------:R-:W-:-:S14]  /*1030*/  DSETP.GEU.AND P0, PT, R12, 64, PT ;  /* 0x405000000c00742a */ /* 0x000fdc0003f0e000 */
[----:B0-----:R-:W-:Y:S05]  /*1040*/  @P0 BRA `(.L_x_4) ;  /* 0x0000000000a40947 */ /* 0x001fea0003800000 */
[----:B------:R-:W0:Y:S01]  /*1050*/  F2F.F32.F64 R12, R12 ;  /* 0x0000000c000c7310 */ /* 0x000e220000301000 */
[----:B------:R-:W-:Y:S01]  /*1060*/  IMAD.MOV.U32 R3, RZ, RZ, 0x3bbb989d ;  /* 0x3bbb989dff037424 */ /* 0x000fe200078e00ff */
[----:B------:R-:W-:Y:S01]  /*1070*/  UMOV UR6, URZ ;  /* 0x000000ff00067c82 */ /* 0x000fe20008000000 */
[----:B------:R-:W-:Y:S01]  /*1080*/  IMAD.MOV.U32 R5, RZ, RZ, 0x437c0000 ;  /* 0x437c0000ff057424 */ /* 0x000fe200078e00ff */
[----:B------:R-:W-:Y:S01]  /*1090*/  UMOV UR13, UR9 ;  /* 0x00000009000d7c82 */ /* 0x000fe20008000000 */
[----:B------:R-:W-:Y:S01]  /*10a0*/  UMOV UR16, UR10 ;  /* 0x0000000a00107c82 */ /* 0x000fe20008000000 */
[----:B------:R-:W-:Y:S01]  /*10b0*/  UMOV UR17, UR11 ;  /* 0x0000000b00117c82 */ /* 0x000fe20008000000 */
[----:B------:R-:W-:Y:S01]  /*10c0*/  UMOV UR15, UR14 ;  /* 0x0000000e000f7c82 */ /* 0x000fe20008000000 */
[----:B------:R-:W-:Y:S01]  /*10d0*/  UMOV UR8, UR12 ;  /* 0x0000000c00087c82 */ /* 0x000fe20008000000 */
[----:B0-----:R-:W-:-:S04]  /*10e0*/  FFMA.SAT R2, R12, R3, 0.5 ;  /* 0x3f0000000c027423 */ /* 0x001fc80000002003 */
[----:B------:R-:W-:-:S04]  /*10f0*/  FFMA.RM R2, R2, R5, 12582913 ;  /* 0x4b40000102027423 */ /* 0x000fc80000004005 */
[C---:B------:R-:W-:Y:S01]  /*1100*/  FADD R3, R2.reuse, -12583039 ;  /* 0xcb40007f02037421 */ /* 0x040fe20000000000 */
[----:B------:R-:W-:-:S03]  /*1110*/  IMAD.SHL.U32 R2, R2, 0x800000, RZ ;  /* 0x0080000002027824 */ /* 0x000fc600078e00ff */
[----:B------:R-:W-:-:S04]  /*1120*/  FFMA R3, R12, 1.4426950216293334961, -R3 ;  /* 0x3fb8aa3b0c037823 */ /* 0x000fc80000000803 */
[----:B------:R-:W-:-:S06]  /*1130*/  FFMA R3, R12, 1.925963033500011079e-08, R3 ;  /* 0x32a570600c037823 */ /* 0x000fcc0000000003 */
[----:B------:R-:W0:Y:S02]  /*1140*/  MUFU.EX2 R3, R3 ;  /* 0x0000000300037308 */ /* 0x000e240000000800 */
[----:B0-----:R-:W-:-:S07]  /*1150*/  FMUL R2, R2, R3 ;  /* 0x0000000302027220 */ /* 0x001fce0000400000 */
.L_x_5:
[----:B------:R-:W-:Y:S01]  /*1160*/  USHF.R.U32.HI UR9, URZ, 0x2, UR18 ;  /* 0x00000002ff097899 */ /* 0x000fe20008011612 */
[----:B------:R-:W-:Y:S01]  /*1170*/  IMAD.MOV.U32 R8, RZ, RZ, 0x2f800000 ;  /* 0x2f800000ff087424 */ /* 0x000fe200078e00ff */
[----:B------:R-:W-:Y:S02]  /*1180*/  USHF.L.U32 UR11, UR13, 0x4, URZ ;  /* 0x000000040d0b7899 */ /* 0x000fe400080006ff */
[----:B------:R-:W-:Y:S02]  /*1190*/  ULOP3.LUT UR9, UR9, UR18, URZ, 0x3c, !UPT ;  /* 0x0000001209097292 */ /* 0x000fe4000f8e3cff */
[----:B------:R-:W-:Y:S02]  /*11a0*/  UIADD3 UR8, UPT, UPT, UR8, 0x587c5, URZ ;  /* 0x000587c508087890 */ /* 0x000fe4000fffe0ff */
[----:B------:R-:W-:Y:S01]  /*11b0*/  USHF.L.U32 UR10, UR9, 0x1, URZ ;  /* 0x00000001090a7899 */ /* 0x000fe200080006ff */
[----:B------:R-:W-:Y:S01]  /*11c0*/  UMOV UR18, UR15 ;  /* 0x0000000f00127c82 */ /* 0x000fe20008000000 */
[----:B------:R-:W-:-:S02]  /*11d0*/  UMOV UR15, UR17 ;  /* 0x00000011000f7c82 */ /* 0x000fc40008000000 */
[----:B------:R-:W-:Y:S01]  /*11e0*/  ULOP3.LUT UR10, UR13, UR11, UR10, 0x96, !UPT ;  /* 0x0000000b0d0a7292 */ /* 0x000fe2000f8e960a */
[----:B------:R-:W-:Y:S01]  /*11f0*/  UMOV UR17, UR16 ;  /* 0x0000001000117c82 */ /* 0x000fe20008000000 */
[----:B------:R-:W-:Y:S02]  /*1200*/  UMOV UR16, UR13 ;  /* 0x0000000d00107c82 */ /* 0x000fe40008000000 */
[----:B------:R-:W-:-:S04]  /*1210*/  ULOP3.LUT UR10, UR10, UR9, URZ, 0x3c, !UPT ;  /* 0x000000090a0a7292 */ /* 0x000fc8000f8e3cff */
[----:B------:R-:W-:-:S03]  /*1220*/  UIADD3 UR9, UPT, UPT, UR10, UR8, URZ ;  /* 0x000000080a097290 */ /* 0x000fc6000fffe0ff */
[----:B------:R-:W-:-:S03]  /*1230*/  UMOV UR13, UR10 ;  /* 0x0000000a000d7c82 */ /* 0x000fc60008000000 */
[----:B------:R-:W-:Y:S01]  /*1240*/  I2FP.F32.U32 R3, UR9 ;  /* 0x0000000900037c45 */ /* 0x000fe20008201000 */
[----:B------:R-:W-:Y:S01]  /*1250*/  UMOV UR9, UR6 ;  /* 0x0000000600097c82 */ /* 0x000fe20008000000 */
[----:B------:R-:W-:-:S03]  /*1260*/  UIADD3 UR6, UPT, UPT, UR6, 0x1, URZ ;  /* 0x0000000106067890 */ /* 0x000fc6000fffe0ff */
[----:B------:R-:W-:-:S04]  /*1270*/  FFMA R3, R3, R8, 1.1641532182693481445e-10 ;  /* 0x2f00000003037423 */ /* 0x000fc80000000008 */
[----:B------:R-:W-:-:S05]  /*1280*/  FMUL R2, R3, R2 ;  /* 0x0000000203027220 */ /* 0x000fca0000400000 */
[----:B------:R-:W-:-:S13]  /*1290*/  FSETP.GT.AND P0, PT, R2, 1, PT ;  /* 0x3f8000000200780b */ /* 0x000fda0003f04000 */
[----:B------:R-:W-:Y:S05]  /*12a0*/  @P0 BRA `(.L_x_5) ;  /* 0xfffffffc00ac0947 */ /* 0x000fea000383ffff */
[----:B------:R-:W-:Y:S01]  /*12b0*/  IMAD.U32 R2, RZ, RZ, UR9 ;  /* 0x00000009ff027e24 */ /* 0x000fe2000f8e00ff */
[----:B------:R-:W-:Y:S01]  /*12c0*/  UMOV UR6, UR18 ;  /* 0x0000001200067c82 */ /* 0x000fe20008000000 */
[----:B------:R-:W-:Y:S05]  /*12d0*/  BRA `(.L_x_6) ;  /* 0x0000001c00bc7947 */ /* 0x000fea0003800000 */
.L_x_4:
[----:B------:R-:W-:-:S14]  /*12e0*/  DSETP.GT.AND P0, PT, R12, 4000, PT ;  /* 0x40af40000c00742a */ /* 0x000fdc0003f04000 */
[----:B------:R-:W-:Y:S05]  /*12f0*/  @!P0 BRA `(.L_x_7) ;  /* 0x0000001000248947 */ /* 0x000fea0003800000 */
[----:B------:R-:W-:Y:S01]  /*1300*/  UISETP.NE.AND UP0, UPT, UR5, 0x1, UPT ;  /* 0x000000010500788c */ /* 0x000fe2000bf05270 */
[----:B------:R-:W-:Y:S01]  /*1310*/  IMAD.MOV.U32 R14, RZ, RZ, R6 ;  /* 0x000000ffff0e7224 */ /* 0x000fe200078e0006 */
[----:B------:R-:W-:Y:S01]  /*1320*/  MOV R15, R7 ;  /* 0x00000007000f7202 */ /* 0x000fe20000000f00 */
[----:B------:R-:W-:Y:S01]  /*1330*/  UMOV UR13, UR9 ;  /* 0x00000009000d7c82 */ /* 0x000fe20008000000 */
[----:B------:R-:W-:-:S05]  /*1340*/  UMOV UR5, URZ ;  /* 0x000000ff00057c82 */ /* 0x000fca0008000000 */
[----:B------:R-:W-:Y:S05]  /*1350*/  BRA.U !UP0, `(.L_x_8) ;  /* 0x0000000d088c7547 */ /* 0x000fea000b800000 */
[----:B------:R-:W-:Y:S01]  /*1360*/  USHF.R.U32.HI UR5, URZ, 0x2, UR18 ;  /* 0x00000002ff057899 */ /* 0x000fe20008011612 */
[----:B------:R-:W-:Y:S01]  /*1370*/  IMAD.MOV.U32 R14, RZ, RZ, 0x0 ;  /* 0x00000000ff0e7424 */ /* 0x000fe200078e00ff */
[----:B------:R-:W-:Y:S01]  /*1380*/  USHF.L.U32 UR6, UR9, 0x4, URZ ;  /* 0x0000000409067899 */ /* 0x000fe200080006ff */
[----:B------:R-:W-:Y:S01]  /*1390*/  IMAD.MOV.U32 R15, RZ, RZ, 0x3ca00000 ;  /* 0x3ca00000ff0f7424 */ /* 0x000fe200078e00ff */
[----:B------:R-:W-:Y:S01]  /*13a0*/  ULOP3.LUT UR5, UR5, UR18, URZ, 0x3c, !UPT ;  /* 0x0000001205057292 */ /* 0x000fe2000f8e3cff */
[----:B------:R-:W-:Y:S01]  /*13b0*/  IMAD.MOV.U32 R6, RZ, RZ, -0x3ff ;  /* 0xfffffc01ff067424 */ /* 0x000fe200078e00ff */
[----:B------:R-:W-:Y:S02]  /*13c0*/  USHF.R.U32.HI UR13, URZ, 0x2, UR14 ;  /* 0x00000002ff0d7899 */ /* 0x000fe4000801160e */
[----:B------:R-:W-:Y:S02]  /*13d0*/  USHF.L.U32 UR12, UR5, 0x1, URZ ;  /* 0x00000001050c7899 */ /* 0x000fe400080006ff */
[----:B------:R-:W-:-:S02]  /*13e0*/  ULOP3.LUT UR13, UR13, UR14, URZ, 0x3c, !UPT ;  /* 0x0000000e0d0d7292 */ /* 0x000fc4000f8e3cff */
[----:B------:R-:W-:Y:S02]  /*13f0*/  ULOP3.LUT UR6, UR5, UR12, UR6, 0x96, !UPT ;  /* 0x0000000c05067292 */ /* 0x000fe4000f8e9606 */
[----:B------:R-:W-:Y:S02]  /*1400*/  USHF.L.U32 UR12, UR13, 0x1, URZ ;  /* 0x000000010d0c7899 */ /* 0x000fe400080006ff */
[----:B------:R-:W-:-:S04]  /*1410*/  ULOP3.LUT UR6, UR6, UR9, URZ, 0x3c, !UPT ;  /* 0x0000000906067292 */ /* 0x000fc8000f8e3cff */
[----:B------:R-:W-:-:S04]  /*1420*/  USHF.L.U32 UR5, UR6, 0x4, URZ ;  /* 0x0000000406057899 */ /* 0x000fc800080006ff */
[----:B------:R-:W-:-:S04]  /*1430*/  ULOP3.LUT UR5, UR13, UR12, UR5, 0x96, !UPT ;  /* 0x0000000c0d057292 */ /* 0x000fc8000f8e9605 */
[----:B------:R-:W-:Y:S02]  /*1440*/  ULOP3.LUT UR14, UR5, UR6, URZ, 0x3c, !UPT ;  /* 0x00000006050e7292 */ /* 0x000fe4000f8e3cff */
[----:B------:R-:W-:Y:S02]  /*1450*/  UIADD3 UR5, UPT, UPT, UR8, 0xb0f8a, UR6 ;  /* 0x000b0f8a08057890 */ /* 0x000fe4000fffe006 */
[----:B------:R-:W-:-:S04]  /*1460*/  UIADD3 UR12, UPT, UPT, UR8, 0x10974f, UR14 ;  /* 0x0010974f080c7890 */ /* 0x000fc8000fffe00e */
[----:B------:R-:W-:-:S04]  /*1470*/  UIMAD.WIDE.U32 UR12, UR12, 0x200000, URZ ;  /* 0x002000000c0c78a5 */ /* 0x000fc8000f8e00ff */
[----:B------:R-:W-:Y:S02]  /*1480*/  ULOP3.LUT UR12, UR12, UR5, URZ, 0x3c, !UPT ;  /* 0x000000050c0c7292 */ /* 0x000fe4000f8e3cff */
[----:B------:R-:W-:-:S04]  /*1490*/  USHF.R.U32.HI UR5, URZ, 0x2, UR11 ;  /* 0x00000002ff057899 */ /* 0x000fc8000801160b */
[----:B------:R-:W-:Y:S02]  /*14a0*/  ULOP3.LUT UR5, UR5, UR11, URZ, 0x3c, !UPT ;  /* 0x0000000b05057292 */ /* 0x000fe4000f8e3cff */
[----:B------:R-:W-:Y:S01]  /*14b0*/  USHF.L.U32 UR11, UR14, 0x4, URZ ;  /* 0x000000040e0b7899 */ /* 0x000fe200080006ff */
[----:B------:R-:W0:Y:S01]  /*14c0*/  I2F.F64.U64 R2, UR12 ;  /* 0x0000000c00027d12 */ /* 0x000e220008301800 */
[----:B------:R-:W-:Y:S02]  /*14d0*/  USHF.L.U32 UR12, UR5, 0x1, URZ ;  /* 0x00000001050c7899 */ /* 0x000fe400080006ff */
[----:B------:R-:W-:Y:S02]  /*14e0*/  USHF.R.U32.HI UR13, URZ, 0x2, UR10 ;  /* 0x00000002ff0d7899 */ /* 0x000fe4000801160a */
[----:B------:R-:W-:Y:S02]  /*14f0*/  ULOP3.LUT UR11, UR5, UR12, UR11, 0x96, !UPT ;  /* 0x0000000c050b7292 */ /* 0x000fe4000f8e960b */
[----:B------:R-:W-:-:S02]  /*1500*/  ULOP3.LUT UR13, UR13, UR10, URZ, 0x3c, !UPT ;  /* 0x0000000a0d0d7292 */ /* 0x000fc4000f8e3cff */
[----:B------:R-:W-:Y:S02]  /*1510*/  ULOP3.LUT UR15, UR11, UR14, URZ, 0x3c, !UPT ;  /* 0x0000000e0b0f7292 */ /* 0x000fe4000f8e3cff */
[----:B------:R-:W-:Y:S02]  /*1520*/  USHF.L.U32 UR10, UR13, 0x1, URZ ;  /* 0x000000010d0a7899 */ /* 0x000fe400080006ff */
[----:B------:R-:W-:Y:S01]  /*1530*/  USHF.L.U32 UR5, UR15, 0x4, URZ ;  /* 0x000000040f057899 */ /* 0x000fe200080006ff */
[----:B0-----:R-:W-:Y:S01]  /*1540*/  DFMA R2, R2, R14, 5.5511151231257827021e-17 ;  /* 0x3c9000000202742b */ /* 0x001fe2000000000e */
[----:B------:R-:W-:Y:S02]  /*1550*/  UIADD3 UR12, UPT, UPT, UR8, 0x1ba6d9, URZ ;  /* 0x001ba6d9080c7890 */ /* 0x000fe4000fffe0ff */
[----:B------:R-:W-:-:S04]  /*1560*/  ULOP3.LUT UR5, UR13, UR10, UR5, 0x96, !UPT ;  /* 0x0000000a0d057292 */ /* 0x000fc8000f8e9605 */
[----:B------:R-:W-:Y:S02]  /*1570*/  ULOP3.LUT UR13, UR5, UR15, URZ, 0x3c, !UPT ;  /* 0x0000000f050d7292 */ /* 0x000fe4000f8e3cff */
[----:B------:R-:W-:Y:S01]  /*1580*/  UIADD3 UR5, UPT, UPT, UR8, 0x161f14, UR15 ;  /* 0x00161f1408057890 */ /* 0x000fe2000fffe00f */
[----:B------:R-:W-:Y:S01]  /*1590*/  ISETP.GT.AND P0, PT, R3, 0xfffff, PT ;  /* 0x000fffff0300780c */ /* 0x000fe20003f04270 */
[----:B------:R-:W-:Y:S01]  /*15a0*/  IMAD.MOV.U32 R8, RZ, RZ, R2 ;  /* 0x000000ffff087224 */ /* 0x000fe200078e0002 */
[----:B------:R-:W-:Y:S01]  /*15b0*/  UIADD3 UR10, UPT, UPT, UR13, UR12, URZ ;  /* 0x0000000c0d0a7290 */ /* 0x000fe2000fffe0ff */
[--C-:B------:R-:W-:Y:S01]  /*15c0*/  IMAD.MOV.U32 R9, RZ, RZ, R3.reuse ;  /* 0x000000ffff097224 */ /* 0x100fe200078e0003 */
[----:B------:R-:W-:Y:S01]  /*15d0*/  MOV R7, R2 ;  /* 0x0000000200077202 */ /* 0x000fe20000000f00 */
[----:B------:R-:W-:Y:S01]  /*15e0*/  IMAD.MOV.U32 R5, RZ, RZ, R3 ;  /* 0x000000ffff057224 */ /* 0x000fe200078e0003 */
[----:B------:R-:W-:-:S04]  /*15f0*/  UIMAD.WIDE.U32 UR10, UR10, 0x200000, URZ ;  /* 0x002000000a0a78a5 */ /* 0x000fc8000f8e00ff */
[----:B------:R-:W-:-:S03]  /*1600*/  ULOP3.LUT UR10, UR10, UR5, URZ, 0x3c, !UPT ;  /* 0x000000050a0a7292 */ /* 0x000fc6000f8e3cff */
[----:B------:R-:W-:Y:S01]  /*1610*/  @!P0 DMUL R8, R8, 1.80143985094819840000e+16 ;  /* 0x4350000008088828 */ /* 0x000fe20000000000 */
[----:B------:R-:W-:-:S05]  /*1620*/  @!P0 IMAD.MOV.U32 R6, RZ, RZ, -0x435 ;  /* 0xfffffbcbff068424 */ /* 0x000fca00078e00ff */
[----:B------:R-:W0:Y:S04]  /*1630*/  I2F.F64.U64 R10, UR10 ;  /* 0x0000000a000a7d12 */ /* 0x000e280008301800 */
[----:B------:R-:W-:Y:S02]  /*1640*/  @!P0 IMAD.MOV.U32 R5, RZ, RZ, R9 ;  /* 0x000000ffff058224 */ /* 0x000fe400078e0009 */
[----:B------:R-:W-:Y:S02]  /*1650*/  @!P0 IMAD.MOV.U32 R7, RZ, RZ, R8 ;  /* 0x000000ffff078224 */ /* 0x000fe400078e0008 */
[----:B------:R-:W-:-:S05]  /*1660*/  VIADD R3, R5, 0xffffffff ;  /* 0xffffffff05037836 */ /* 0x000fca0000000000 */
[----:B------:R-:W-:Y:S01]  /*1670*/  ISETP.GT.U32.AND P1, PT, R3, 0x7feffffe, PT ;  /* 0x7feffffe0300780c */ /* 0x000fe20003f24070 */
[----:B0-----:R-:W-:-:S12]  /*1680*/  DFMA R2, R10, 2.2204460492503130808e-16, R14 ;  /* 0x3cb000000a02782b */ /* 0x001fd8000000000e */
[----:B------:R-:W-:Y:S05]  /*1690*/  @P1 BRA `(.L_x_9) ;  /* 0x0000000400041947 */ /* 0x000fea0003800000 */
[----:B------:R-:W-:Y:S01]  /*16a0*/  LOP3.LUT R8, R5, 0xfffff, RZ, 0xc0, !PT ;  /* 0x000fffff05087812 */ /* 0x000fe200078ec0ff */
[----:B------:R-:W-:Y:S01]  /*16b0*/  IMAD.MOV.U32 R10, RZ, RZ, RZ ;  /* 0x000000ffff0a7224 */ /* 0x000fe200078e00ff */
[----:B------:R-:W-:Y:S01]  /*16c0*/  MOV R22, 0x8b7a8b04 ;  /* 0x8b7a8b0400167802 */ /* 0x000fe20000000f00 */
[----:B------:R-:W-:Y:S01]  /*16d0*/  IMAD.MOV.U32 R23, RZ, RZ, 0x3ed0ee25 ;  /* 0x3ed0ee25ff177424 */ /* 0x000fe200078e00ff */
[----:B------:R-:W-:Y:S01]  /*16e0*/  LOP3.LUT R9, R8, 0x3ff00000, RZ, 0xfc, !PT ;  /* 0x3ff0000008097812 */ /* 0x000fe200078efcff */
[----:B------:R-:W-:Y:S01]  /*16f0*/  IMAD.MOV.U32 R8, RZ, RZ, R7 ;  /* 0x000000ffff087224 */ /* 0x000fe200078e0007 */
[----:B------:R-:W-:Y:S01]  /*1700*/  UMOV UR10, 0x3ae80f1e ;  /* 0x3ae80f1e000a7882 */ /* 0x000fe20000000000 */
[----:B------:R-:W-:Y:S01]  /*1710*/  UMOV UR11, 0x3eb1380b ;  /* 0x3eb1380b000b7882 */ /* 0x000fe20000000000 */
[----:B------:R-:W-:Y:S01]  /*1720*/  ISETP.GE.U32.AND P0, PT, R9, 0x3ff6a09f, PT ;  /* 0x3ff6a09f0900780c */ /* 0x000fe20003f06070 */
[----:B------:R-:W-:Y:S01]  /*1730*/  IMAD.MOV.U32 R25, RZ, RZ, 0x43300000 ;  /* 0x43300000ff197424 */ /* 0x000fe200078e00ff */
[----:B------:R-:W-:Y:S01]  /*1740*/  LEA.HI R5, R5, R6, RZ, 0xc ;  /* 0x0000000605057211 */ /* 0x000fe200078f60ff */
[----:B------:R-:W-:Y:S01]  /*1750*/  UMOV UR16, 0x80000000 ;  /* 0x8000000000107882 */ /* 0x000fe20000000000 */
[----:B------:R-:W-:-:S09]  /*1760*/  UMOV UR17, 0x43300000 ;  /* 0x4330000000117882 */ /* 0x000fd20000000000 */
[----:B------:R-:W-:Y:S02]  /*1770*/  @P0 VIADD R7, R9, 0xfff00000 ;  /* 0xfff0000009070836 */ /* 0x000fe40000000000 */
[----:B------:R-:W-:Y:S02]  /*1780*/  @P0 VIADD R5, R5, 0x1 ;  /* 0x0000000105050836 */ /* 0x000fe40000000000 */
[----:B------:R-:W-:-:S03]  /*1790*/  @P0 IMAD.MOV.U32 R9, RZ, RZ, R7 ;  /* 0x000000ffff090224 */ /* 0x000fc600078e0007 */
[----:B------:R-:W-:-:S03]  /*17a0*/  LOP3.LUT R24, R5, 0x80000000, RZ, 0x3c, !PT ;  /* 0x8000000005187812 */ /* 0x000fc600078e3cff */
[C---:B------:R-:W-:Y:S02]  /*17b0*/  DADD R18, R8.reuse, 1 ;  /* 0x3ff0000008127429 */ /* 0x040fe40000000000 */
[----:B------:R-:W-:-:S04]  /*17c0*/  DADD R8, R8, -1 ;  /* 0xbff0000008087429 */ /* 0x000fc80000000000 */
[----:B------:R-:W0:Y:S02]  /*17d0*/  MUFU.RCP64H R11, R19 ;  /* 0x00000013000b7308 */ /* 0x000e240000001800 */
[----:B0-----:R-:W-:-:S08]  /*17e0*/  DFMA R14, -R18, R10, 1 ;  /* 0x3ff00000120e742b */ /* 0x001fd0000000010a */
[----:B------:R-:W-:-:S08]  /*17f0*/  DFMA R14, R14, R14, R14 ;  /* 0x0000000e0e0e722b */ /* 0x000fd0000000000e */
[----:B------:R-:W-:-:S08]  /*1800*/  DFMA R10, R10, R14, R10 ;  /* 0x0000000e0a0a722b */ /* 0x000fd0000000000a */
[----:B------:R-:W-:-:S08]  /*1810*/  DMUL R14, R8, R10 ;  /* 0x0000000a080e7228 */ /* 0x000fd00000000000 */
[----:B------:R-:W-:-:S08]  /*1820*/  DFMA R14, R8, R10, R14 ;  /* 0x0000000a080e722b */ /* 0x000fd0000000000e */
[----:B------:R-:W-:Y:S02]  /*1830*/  DMUL R16, R14, R14 ;  /* 0x0000000e0e107228 */ /* 0x000fe40000000000 */
[----:B------:R-:W-:-:S06]  /*1840*/  DADD R6, R8, -R14 ;  /* 0x0000000008067229 */ /* 0x000fcc000000080e */
[----:B------:R-:W-:Y:S01]  /*1850*/  DFMA R18, R16, UR10, R22 ;  /* 0x0000000a10127c2b */ /* 0x000fe20008000016 */
[----:B------:R-:W-:Y:S01]  /*1860*/  UMOV UR10, 0x9f02676f ;  /* 0x9f02676f000a7882 */ /* 0x000fe20000000000 */
[----:B------:R-:W-:Y:S01]  /*1870*/  UMOV UR11, 0x3ef3b266 ;  /* 0x3ef3b266000b7882 */ /* 0x000fe20000000000 */
[----:B------:R-:W-:Y:S02]  /*1880*/  DADD R22, R6, R6 ;  /* 0x0000000006167229 */ /* 0x000fe40000000006 */
[----:B------:R-:W-:Y:S01]  /*1890*/  DADD R6, R24, -UR16 ;  /* 0x8000001018067e29 */ /* 0x000fe20008000000 */
[----:B------:R-:W-:Y:S01]  /*18a0*/  UMOV UR16, 0xfefa39ef ;  /* 0xfefa39ef00107882 */ /* 0x000fe20000000000 */
[----:B------:R-:W-:Y:S01]  /*18b0*/  UMOV UR17, 0x3fe62e42 ;  /* 0x3fe62e4200117882 */ /* 0x000fe20000000000 */
[----:B------:R-:W-:Y:S01]  /*18c0*/  DFMA R18, R16, R18, UR10 ;  /* 0x0000000a10127e2b */ /* 0x000fe20008000012 */
[----:B------:R-:W-:Y:S01]  /*18d0*/  UMOV UR10, 0xa9ab0956 ;  /* 0xa9ab0956000a7882 */ /* 0x000fe20000000000 */
[----:B------:R-:W-:Y:S01]  /*18e0*/  UMOV UR11, 0x3f1745cb ;  /* 0x3f1745cb000b7882 */ /* 0x000fe20000000000 */
[----:B------:R-:W-:-:S02]  /*18f0*/  DFMA R24, R8, -R14, R22 ;  /* 0x8000000e0818722b */ /* 0x000fc40000000016 */
[----:B------:R-:W-:-:S03]  /*1900*/  DFMA R8, R6, UR16, R14 ;  /* 0x0000001006087c2b */ /* 0x000fc6000800000e */
[----:B------:R-:W-:Y:S01]  /*1910*/  DFMA R18, R16, R18, UR10 ;  /* 0x0000000a10127e2b */ /* 0x000fe20008000012 */
[----:B------:R-:W-:Y:S01]  /*1920*/  UMOV UR10, 0x2d1b5154 ;  /* 0x2d1b5154000a7882 */ /* 0x000fe20000000000 */
[----:B------:R-:W-:Y:S01]  /*1930*/  UMOV UR11, 0x3f3c71c7 ;  /* 0x3f3c71c7000b7882 */ /* 0x000fe20000000000 */
[----:B------:R-:W-:-:S05]  /*1940*/  DMUL R24, R10, R24 ;  /* 0x000000180a187228 */ /* 0x000fca0000000000 */
[----:B------:R-:W-:Y:S01]  /*1950*/  DFMA R18, R16, R18, UR10 ;  /* 0x0000000a10127e2b */ /* 0x000fe20008000012 */
[----:B------:R-:W-:Y:S01]  /*1960*/  UMOV UR10, 0x923be72d ;  /* 0x923be72d000a7882 */ /* 0x000fe20000000000 */
[----:B------:R-:W-:-:S06]  /*1970*/  UMOV UR11, 0x3f624924 ;  /* 0x3f624924000b7882 */ /* 0x000fcc0000000000 */
        /* <DEDUP_REMOVED lines=8> */
[----:B------:R-:W-:Y:S02]  /*1a00*/  UMOV UR11, 0x3fe62e42 ;  /* 0x3fe62e42000b7882 */ /* 0x000fe40000000000 */
[----:B------:R-:W-:Y:S01]  /*1a10*/  DFMA R18, R6, -UR10, R8 ;  /* 0x8000000a06127c2b */ /* 0x000fe20008000008 */
[----:B------:R-:W-:Y:S01]  /*1a20*/  UMOV UR10, 0x3b39803f ;  /* 0x3b39803f000a7882 */ /* 0x000fe20000000000 */
[----:B------:R-:W-:Y:S02]  /*1a30*/  UMOV UR11, 0x3c7abc9e ;  /* 0x3c7abc9e000b7882 */ /* 0x000fe40000000000 */
[----:B------:R-:W-:-:S04]  /*1a40*/  DMUL R22, R16, R22 ;  /* 0x0000001610167228 */ /* 0x000fc80000000000 */
[----:B------:R-:W-:-:S04]  /*1a50*/  DADD R18, -R14, R18 ;  /* 0x000000000e127229 */ /* 0x000fc80000000112 */
[----:B------:R-:W-:-:S08]  /*1a60*/  DFMA R22, R14, R22, R24 ;  /* 0x000000160e16722b */ /* 0x000fd00000000018 */
[----:B------:R-:W-:-:S08]  /*1a70*/  DADD R18, R22, -R18 ;  /* 0x0000000016127229 */ /* 0x000fd00000000812 */
[----:B------:R-:W-:-:S08]  /*1a80*/  DFMA R18, R6, UR10, R18 ;  /* 0x0000000a06127c2b */ /* 0x000fd00008000012 */
[----:B------:R-:W-:Y:S01]  /*1a90*/  DADD R22, R8, R18 ;  /* 0x0000000008167229 */ /* 0x000fe20000000012 */
[----:B------:R-:W-:Y:S10]  /*1aa0*/  BRA `(.L_x_10) ;  /* 0x0000000000187947 */ /* 0x000ff40003800000 */
.L_x_9:
[----:B------:R-:W-:Y:S01]  /*1ab0*/  IMAD.MOV.U32 R6, RZ, RZ, 0x0 ;  /* 0x00000000ff067424 */ /* 0x000fe200078e00ff */
[----:B------:R-:W-:Y:S01]  /*1ac0*/  LOP3.LUT P0, RZ, R9, 0x7fffffff, RZ, 0xc0, !PT ;  /* 0x7fffffff09ff7812 */ /* 0x000fe2000780c0ff */
[----:B------:R-:W-:-:S06]  /*1ad0*/  IMAD.MOV.U32 R7, RZ, RZ, 0x7ff00000 ;  /* 0x7ff00000ff077424 */ /* 0x000fcc00078e00ff */
[----:B------:R-:W-:-:S10]  /*1ae0*/  DFMA R6, R8, R6, +INF ;  /* 0x7ff000000806742b */ /* 0x000fd40000000006 */
[----:B------:R-:W-:Y:S02]  /*1af0*/  FSEL R22, R6, RZ, P0 ;  /* 0x000000ff06167208 */ /* 0x000fe40000000000 */
[----:B------:R-:W-:-:S07]  /*1b00*/  FSEL R23, R7, -QNAN , P0 ;  /* 0xfff0000007177808 */ /* 0x000fce0000000000 */
.L_x_10:
[----:B------:R-:W-:Y:S01]  /*1b10*/  DMUL R16, RZ, R2 ;  /* 0x00000002ff107228 */ /* 0x000fe20000000000 */
[----:B------:R-:W-:Y:S01]  /*1b20*/  IMAD.SHL.U32 R5, R3, 0x2, RZ ;  /* 0x0000000203057824 */ /* 0x000fe200078e00ff */
[----:B------:R-:W-:Y:S01]  /*1b30*/  UMOV UR10, 0x33145c07 ;  /* 0x33145c07000a7882 */ /* 0x000fe20000000000 */
[----:B------:R-:W-:Y:S01]  /*1b40*/  UMOV UR11, 0x3ca1a626 ;  /* 0x3ca1a626000b7882 */ /* 0x000fe20000000000 */
[----:B------:R-:W-:Y:S01]  /*1b50*/  IMAD.MOV.U32 R6, RZ, RZ, 0x2cb0d246 ;  /* 0x2cb0d246ff067424 */ /* 0x000fe200078e00ff */
[----:B------:R-:W-:Y:S01]  /*1b60*/  UMOV UR16, 0xf9785eba ;  /* 0xf9785eba00107882 */ /* 0x000fe20000000000 */
[----:B------:R-:W-:Y:S01]  /*1b70*/  ISETP.GT.U32.AND P0, PT, R5, -0x79800000, PT ;  /* 0x868000000500780c */ /* 0x000fe20003f04070 */
[----:B------:R-:W-:Y:S01]  /*1b80*/  IMAD.MOV.U32 R7, RZ, RZ, 0x3e5ae5f1 ;  /* 0x3e5ae5f1ff077424 */ /* 0x000fe200078e00ff */
[----:B------:R-:W-:Y:S01]  /*1b90*/  UMOV UR17, 0x3de5db65 ;  /* 0x3de5db6500117882 */ /* 0x000fe20000000000 */
[----:B------:R-:W-:Y:S01]  /*1ba0*/  DMUL R22, R22, -2 ;  /* 0xc000000016167828 */ /* 0x000fe20000000000 */
[----:B------:R-:W-:-:S02]  /*1bb0*/  FSEL R19, R17, R3, P0 ;  /* 0x0000000311137208 */ /* 0x000fc40000000000 */
[----:B------:R-:W-:Y:S02]  /*1bc0*/  FSEL R16, R16, R2, P0 ;  /* 0x0000000210107208 */ /* 0x000fe40000000000 */
[----:B------:R-:W-:-:S03]  /*1bd0*/  IADD3 R17, PT, PT, R19, 0x100000, RZ ;  /* 0x0010000013117810 */ /* 0x000fc60007ffe0ff */
[----:B------:R-:W-:Y:S01]  /*1be0*/  IMAD.MOV.U32 R18, RZ, RZ, R16 ;  /* 0x000000ffff127224 */ /* 0x000fe200078e0010 */
[----:B------:R-:W0:Y:S08]  /*1bf0*/  FRND.F64 R2, R16 ;  /* 0x0000001000027313 */ /* 0x000e300000301800 */
[----:B------:R-:W1:Y:S01]  /*1c00*/  F2I.S64.F64 R16, R16 ;  /* 0x0000001000107311 */ /* 0x000e620000301900 */
[----:B0-----:R-:W-:-:S08]  /*1c10*/  DFMA R2, R2, -0.5, R18 ;  /* 0xbfe000000202782b */ /* 0x001fd00000000012 */
[----:B------:R-:W-:Y:S01]  /*1c20*/  DMUL R24, R2, UR10 ;  /* 0x0000000a02187c28 */ /* 0x000fe20008000000 */
[----:B------:R-:W-:Y:S01]  /*1c30*/  UMOV UR10, 0x54442d18 ;  /* 0x54442d18000a7882 */ /* 0x000fe20000000000 */
[----:B------:R-:W-:Y:S01]  /*1c40*/  UMOV UR11, 0x400921fb ;  /* 0x400921fb000b7882 */ /* 0x000fe20000000000 */
[----:B-1----:R-:W-:-:S05]  /*1c50*/  LOP3.LUT P1, RZ, R16, 0x2, RZ, 0xc0, !PT ;  /* 0x0000000210ff7812 */ /* 0x002fca000782c0ff */
[----:B------:R-:W-:Y:S01]  /*1c60*/  DFMA R24, R2, UR10, R24 ;  /* 0x0000000a02187c2b */ /* 0x000fe20008000018 */
[----:B------:R-:W-:Y:S01]  /*1c70*/  UMOV UR10, 0x20fd8164 ;  /* 0x20fd8164000a7882 */ /* 0x000fe20000000000 */
[----:B------:R-:W-:Y:S01]  /*1c80*/  IMAD.MOV.U32 R2, RZ, RZ, -0x3e107ad8 ;  /* 0xc1ef8528ff027424 */ /* 0x000fe200078e00ff */
[----:B------:R-:W-:Y:S01]  /*1c90*/  UMOV UR11, 0x3da8ff83 ;  /* 0x3da8ff83000b7882 */ /* 0x000fe20000000000 */
[----:B------:R-:W-:-:S04]  /*1ca0*/  IMAD.MOV.U32 R3, RZ, RZ, 0x3e21eea7 ;  /* 0x3e21eea7ff037424 */ /* 0x000fc800078e00ff */
[----:B------:R-:W-:-:S08]  /*1cb0*/  DMUL R14, R24, R24 ;  /* 0x00000018180e7228 */ /* 0x000fd00000000000 */
[C---:B------:R-:W-:Y:S01]  /*1cc0*/  DFMA R2, R14.reuse, -UR10, R2 ;  /* 0x8000000a0e027c2b */ /* 0x040fe20008000002 */
[----:B------:R-:W-:Y:S01]  /*1cd0*/  UMOV UR10, 0x8e06e6d9 ;  /* 0x8e06e6d9000a7882 */ /* 0x000fe20000000000 */
[----:B------:R-:W-:Y:S01]  /*1ce0*/  DFMA R6, R14, UR16, -R6 ;  /* 0x000000100e067c2b */ /* 0x000fe20008000806 */
[----:B------:R-:W-:Y:S01]  /*1cf0*/  UMOV UR11, 0x3e927e4f ;  /* 0x3e927e4f000b7882 */ /* 0x000fe20000000000 */
[----:B------:R-:W-:Y:S01]  /*1d00*/  UMOV UR16, 0x69ace392 ;  /* 0x69ace39200107882 */ /* 0x000fe20000000000 */
[----:B------:R-:W-:-:S03]  /*1d10*/  UMOV UR17, 0x3ec71de3 ;  /* 0x3ec71de300117882 */ /* 0x000fc60000000000 */
[C---:B------:R-:W-:Y:S01]  /*1d20*/  DFMA R2, R14.reuse, R2, -UR10 ;  /* 0x8000000a0e027e2b */ /* 0x040fe20008000002 */
[----:B------:R-:W-:Y:S01]  /*1d30*/  UMOV UR10, 0x19ddbce9 ;  /* 0x19ddbce9000a7882 */ /* 0x000fe20000000000 */
[----:B------:R-:W-:Y:S01]  /*1d40*/  DFMA R6, R14, R6, UR16 ;  /* 0x000000100e067e2b */ /* 0x000fe20008000006 */
[----:B------:R-:W-:Y:S01]  /*1d50*/  UMOV UR11, 0x3efa01a0 ;  /* 0x3efa01a0000b7882 */ /* 0x000fe20000000000 */
[----:B------:R-:W-:Y:S01]  /*1d60*/  UMOV UR16, 0x19db62a1 ;  /* 0x19db62a100107882 */ /* 0x000fe20000000000 */
[----:B------:R-:W-:-:S03]  /*1d70*/  UMOV UR17, 0x3f2a01a0 ;  /* 0x3f2a01a000117882 */ /* 0x000fc60000000000 */
[C---:B------:R-:W-:Y:S01]  /*1d80*/  DFMA R2, R14.reuse, R2, UR10 ;  /* 0x0000000a0e027e2b */ /* 0x040fe20008000002 */
[----:B------:R-:W-:Y:S01]  /*1d90*/  UMOV UR10, 0x16c15d47 ;  /* 0x16c15d47000a7882 */ /* 0x000fe20000000000 */
[C---:B------:R-:W-:Y:S01]  /*1da0*/  DFMA R8, R14.reuse, R6, -UR16 ;  /* 0x800000100e087e2b */ /* 0x040fe20008000006 */
[----:B------:R-:W-:Y:S01]  /*1db0*/  UMOV UR11, 0x3f56c16c ;  /* 0x3f56c16c000b7882 */ /* 0x000fe20000000000 */
[----:B------:R-:W0:Y:S01]  /*1dc0*/  MUFU.RSQ64H R7, R23 ;  /* 0x0000001700077308 */ /* 0x000e220000001c00 */
[----:B------:R-:W-:Y:S01]  /*1dd0*/  UMOV UR16, 0x11110818 ;  /* 0x1111081800107882 */ /* 0x000fe20000000000 */
[----:B------:R-:W-:Y:S01]  /*1de0*/  UMOV UR17, 0x3f811111 ;  /* 0x3f81111100117882 */ /* 0x000fe20000000000 */
[----:B------:R-:W-:Y:S01]  /*1df0*/  VIADD R6, R23, 0xfcb00000 ;  /* 0xfcb0000017067836 */ /* 0x000fe20000000000 */
[C---:B------:R-:W-:Y:S01]  /*1e00*/  DFMA R2, R14.reuse, R2, -UR10 ;  /* 0x8000000a0e027e2b */ /* 0x040fe20008000002 */
[----:B------:R-:W-:Y:S01]  /*1e10*/  UMOV UR10, 0x55555551 ;  /* 0x55555551000a7882 */ /* 0x000fe20000000000 */
[----:B------:R-:W-:Y:S01]  /*1e20*/  DFMA R8, R14, R8, UR16 ;  /* 0x000000100e087e2b */ /* 0x000fe20008000008 */
[----:B------:R-:W-:-:S05]  /*1e30*/  UMOV UR11, 0x3fa55555 ;  /* 0x3fa55555000b7882 */ /* 0x000fca0000000000 */
[C---:B------:R-:W-:Y:S01]  /*1e40*/  DFMA R2, R14.reuse, R2, UR10 ;  /* 0x0000000a0e027e2b */ /* 0x040fe20008000002 */
[----:B------:R-:W-:Y:S01]  /*1e50*/  UMOV UR10, 0x55555554 ;  /* 0x55555554000a7882 */ /* 0x000fe20000000000 */
[----:B------:R-:W-:Y:S02]  /*1e60*/  UMOV UR11, 0x3fc55555 ;  /* 0x3fc55555000b7882 */ /* 0x000fe40000000000 */
[----:B------:R-:W-:Y:S02]  /*1e70*/  DFMA R26, R14, R8, -UR10 ;  /* 0x8000000a0e1a7e2b */ /* 0x000fe40008000008 */
[----:B0-----:R-:W-:Y:S02]  /*1e80*/  DMUL R8, R6, R6 ;  /* 0x0000000606087228 */ /* 0x001fe40000000000 */
[----:B------:R-:W-:-:S04]  /*1e90*/  DFMA R10, R14, R2, -0.5 ;  /* 0xbfe000000e0a742b */ /* 0x000fc80000000002 */
[----:B------:R-:W-:Y:S02]  /*1ea0*/  DFMA R2, R14, R26, RZ ;  /* 0x0000001a0e02722b */ /* 0x000fe400000000ff */
[----:B------:R-:W-:Y:S01]  /*1eb0*/  DFMA R8, R22, -R8, 1 ;  /* 0x3ff000001608742b */ /* 0x000fe20000000808 */
[----:B------:R-:W-:Y:S01]  /*1ec0*/  MOV R26, 0x0 ;  /* 0x00000000001a7802 */ /* 0x000fe20000000f00 */
[----:B------:R-:W-:Y:S01]  /*1ed0*/  IMAD.MOV.U32 R27, RZ, RZ, 0x3fd80000 ;  /* 0x3fd80000ff1b7424 */ /* 0x000fe200078e00ff */
[----:B------:R-:W-:-:S03]  /*1ee0*/  DFMA R14, R14, R10, 1 ;  /* 0x3ff000000e0e742b */ /* 0x000fc6000000000a */
[----:B------:R-:W-:Y:S02]  /*1ef0*/  DFMA R24, R24, R2, R24 ;  /* 0x000000021818722b */ /* 0x000fe40000000018 */
[----:B------:R-:W-:Y:S01]  /*1f00*/  DFMA R26, R8, R26, 0.5 ;  /* 0x3fe00000081a742b */ /* 0x000fe2000000001a */
[----:B------:R-:W-:Y:S01]  /*1f10*/  LOP3.LUT R2, R16, 0x1, RZ, 0xc0, !PT ;  /* 0x0000000110027812 */ /* 0x000fe200078ec0ff */
[----:B------:R-:W-:-:S03]  /*1f20*/  DMUL R8, R6, R8 ;  /* 0x0000000806087228 */ /* 0x000fc60000000000 */
[----:B------:R-:W-:-:S03]  /*1f30*/  ISETP.NE.U32.AND P0, PT, R2, 0x1, PT ;  /* 0x000000010200780c */ /* 0x000fc60003f05070 */
[----:B------:R-:W-:Y:S02]  /*1f40*/  LOP3.LUT R5, R25, 0x80000000, RZ, 0x3c, !PT ;  /* 0x8000000019057812 */ /* 0x000fe400078e3cff */
[----:B------:R-:W-:Y:S01]  /*1f50*/  DFMA R26, R26, R8, R6 ;  /* 0x000000081a1a722b */ /* 0x000fe20000000006 */
[----:B------:R-:W-:-:S04]  /*1f60*/  ISETP.NE.U32.AND.EX P0, PT, RZ, RZ, PT, P0 ;  /* 0x000000ffff00720c */ /* 0x000fc80003f05100 */
[----:B------:R-:W-:Y:S02]  /*1f70*/  FSEL R16, R14, R24, !P0 ;  /* 0x000000180e107208 */ /* 0x000fe40004000000 */
[----:B------:R-:W-:Y:S01]  /*1f80*/  FSEL R17, R15, R25, !P0 ;  /* 0x000000190f117208 */ /* 0x000fe20004000000 */
[----:B------:R-:W-:Y:S01]  /*1f90*/  DMUL R10, R22, R26 ;  /* 0x0000001a160a7228 */ /* 0x000fe20000000000 */
[----:B------:R-:W-:Y:S01]  /*1fa0*/  FSEL R14, R24, R14, !P0 ;  /* 0x0000000e180e7208 */ /* 0x000fe20004000000 */
[----:B------:R-:W-:Y:S01]  /*1fb0*/  VIADD R3, R27, 0xfff00000 ;  /* 0xfff000001b037836 */ /* 0x000fe20000000000 */
[----:B------:R-:W-:Y:S01]  /*1fc0*/  FSEL R15, R5, R15, !P0 ;  /* 0x0000000f050f7208 */ /* 0x000fe20004000000 */
[----:B------:R-:W-:Y:S01]  /*1fd0*/  IMAD.MOV.U32 R2, RZ, RZ, R26 ;  /* 0x000000ffff027224 */ /* 0x000fe200078e001a */
[----:B------:R-:W-:Y:S02]  /*1fe0*/  ISETP.GE.U32.AND P0, PT, R6, 0x7ca00000, PT ;  /* 0x7ca000000600780c */ /* 0x000fe40003f06070 */
[----:B------:R-:W-:Y:S01]  /*1ff0*/  @P1 LOP3.LUT R5, R17, 0x80000000, RZ, 0x3c, !PT ;  /* 0x8000000011051812 */ /* 0x000fe200078e3cff */
[----:B------:R-:W-:Y:S01]  /*2000*/  DFMA R8, R10, -R10, R22 ;  /* 0x8000000a0a08722b */ /* 0x000fe20000000016 */
[----:B------:R-:W-:-:S03]  /*2010*/  @P1 LOP3.LUT R29, R15, 0x80000000, RZ, 0x3c, !PT ;  /* 0x800000000f1d1812 */ /* 0x000fc600078e3cff */
[----:B------:R-:W-:Y:S02]  /*2020*/  @P1 IMAD.MOV.U32 R17, RZ, RZ, R5 ;  /* 0x000000ffff111224 */ /* 0x000fe400078e0005 */
[----:B------:R-:W-:Y:S02]  /*2030*/  @P1 IMAD.MOV.U32 R15, RZ, RZ, R29 ;  /* 0x000000ffff0f1224 */ /* 0x000fe400078e001d */
[----:B------:R-:W-:Y:S02]  /*2040*/  DFMA R24, R8, R2, R10 ;  /* 0x000000020818722b */ /* 0x000fe4000000000a */
[----:B------:R-:W-:Y:S09]  /*2050*/  @!P0 BRA `(.L_x_11) ;  /* 0x0000000000188947 */ /* 0x000ff20003800000 */
[----:B------:R-:W-:Y:S01]  /*2060*/  IMAD.MOV.U32 R2, RZ, RZ, R26 ;  /* 0x000000ffff027224 */ /* 0x000fe200078e001a */
[----:B------:R-:W-:Y:S02]  /*2070*/  MOV R26, R6 ;  /* 0x00000006001a7202 */ /* 0x000fe40000000f00 */
[----:B------:R-:W-:-:S07]  /*2080*/  MOV R24, 0x20a0 ;  /* 0x000020a000187802 */ /* 0x000fce0000000f00 */
[----:B------:R-:W-:Y:S05]  /*2090*/  CALL.REL.NOINC `($__internal_2_$__cuda_sm20_dsqrt_rn_f64_mediumpath_v1) ;  /* 0x0000003c008c7944 */ /* 0x000fea0003c00000 */
[----:B------:R-:W-:Y:S02]  /*20a0*/  IMAD.MOV.U32 R24, RZ, RZ, R8 ;  /* 0x000000ffff187224 */ /* 0x000fe400078e0008 */
[----:B------:R-:W-:-:S07]  /*20b0*/  IMAD.MOV.U32 R25, RZ, RZ, R9 ;  /* 0x000000ffff197224 */ /* 0x000fce00078e0009 */
.L_x_11:
[----:B------:R-:W0:Y:S01]  /*20c0*/  FRND.F64.TRUNC R2, R18 ;  /* 0x0000001200027313 */ /* 0x000e22000030d800 */
[----:B------:R-:W-:Y:S01]  /*20d0*/  DMUL R8, RZ, R18 ;  /* 0x00000012ff087228 */ /* 0x000fe20000000000 */
[----:B------:R-:W-:Y:S01]  /*20e0*/  UMOV UR11, UR14 ;  /* 0x0000000e000b7c82 */ /* 0x000fe20008000000 */
[----:B------:R-:W-:Y:S01]  /*20f0*/  DADD R6, RZ, R14 ;  /* 0x00000000ff067229 */ /* 0x000fe2000000000e */
[----:B------:R-:W-:Y:S01]  /*2100*/  UMOV UR5, 0x1 ;  /* 0x0000000100057882 */ /* 0x000fe20000000000 */
[----:B------:R-:W-:Y:S01]  /*2110*/  UMOV UR10, UR15 ;  /* 0x0000000f000a7c82 */ /* 0x000fe20008000000 */
[----:B------:R-:W-:Y:S01]  /*2120*/  UMOV UR14, UR6 ;  /* 0x00000006000e7c82 */ /* 0x000fe20008000000 */
[----:B------:R-:W-:-:S04]  /*2130*/  UMOV UR18, UR9 ;  /* 0x0000000900127c82 */ /* 0x000fc80008000000 */
[----:B------:R-:W-:Y:S02]  /*2140*/  DMUL R6, R6, R24 ;  /* 0x0000001806067228 */ /* 0x000fe40000000000 */
[----:B0-----:R-:W-:-:S06]  /*2150*/  DSETP.NEU.AND P0, PT, R18, R2, PT ;  /* 0x000000021200722a */ /* 0x001fcc0003f0d000 */
[----:B------:R-:W-:Y:S02]  /*2160*/  FSEL R14, R8, R16, !P0 ;  /* 0x00000010080e7208 */ /* 0x000fe40004000000 */
[----:B------:R-:W-:-:S06]  /*2170*/  FSEL R15, R9, R17, !P0 ;  /* 0x00000011090f7208 */ /* 0x000fcc0004000000 */
[----:B------:R-:W-:-:S11]  /*2180*/  DMUL R14, R24, R14 ;  /* 0x0000000e180e7228 */ /* 0x000fd60000000000 */
.L_x_8:
[----:B------:R-:W0:Y:S01]  /*2190*/  MUFU.RSQ64H R27, R13 ;  /* 0x0000000d001b7308 */ /* 0x000e220000001c00 */
[----:B------:R-:W-:Y:S02]  /*21a0*/  VIADD R26, R13, 0xfcb00000 ;  /* 0xfcb000000d1a7836 */ /* 0x000fe40000000000 */
[----:B------:R-:W-:Y:S02]  /*21b0*/  IMAD.MOV.U32 R8, RZ, RZ, 0x0 ;  /* 0x00000000ff087424 */ /* 0x000fe400078e00ff */
[----:B------:R-:W-:Y:S01]  /*21c0*/  IMAD.MOV.U32 R9, RZ, RZ, 0x3fd80000 ;  /* 0x3fd80000ff097424 */ /* 0x000fe200078e00ff */
[----:B------:R-:W-:Y:S01]  /*21d0*/  ISETP.GE.U32.AND P0, PT, R26, 0x7ca00000, PT ;  /* 0x7ca000001a00780c */ /* 0x000fe20003f06070 */
[----:B0-----:R-:W-:-:S08]  /*21e0*/  DMUL R2, R26, R26 ;  /* 0x0000001a1a027228 */ /* 0x001fd00000000000 */
[----:B------:R-:W-:-:S08]  /*21f0*/  DFMA R2, R12, -R2, 1 ;  /* 0x3ff000000c02742b */ /* 0x000fd00000000802 */
[----:B------:R-:W-:Y:S02]  /*2200*/  DFMA R8, R2, R8, 0.5 ;  /* 0x3fe000000208742b */ /* 0x000fe40000000008 */
[----:B------:R-:W-:-:S08]  /*2210*/  DMUL R2, R26, R2 ;  /* 0x000000021a027228 */ /* 0x000fd00000000000 */
[----:B------:R-:W-:-:S08]  /*2220*/  DFMA R16, R8, R2, R26 ;  /* 0x000000020810722b */ /* 0x000fd0000000001a */
[----:B------:R-:W-:Y:S02]  /*2230*/  DMUL R10, R12, R16 ;  /* 0x000000100c0a7228 */ /* 0x000fe40000000000 */
[----:B------:R-:W-:Y:S01]  /*2240*/  VIADD R3, R17, 0xfff00000 ;  /* 0xfff0000011037836 */ /* 0x000fe20000000000 */
[----:B------:R-:W-:-:S05]  /*2250*/  MOV R2, R16 ;  /* 0x0000001000027202 */ /* 0x000fca0000000f00 */
[----:B------:R-:W-:-:S08]  /*2260*/  DFMA R18, R10, -R10, R12 ;  /* 0x8000000a0a12722b */ /* 0x000fd0000000000c */
[----:B------:R-:W-:Y:S01]  /*2270*/  DFMA R8, R18, R2, R10 ;  /* 0x000000021208722b */ /* 0x000fe2000000000a */
[----:B------:R-:W-:Y:S10]  /*2280*/  @!P0 BRA `(.L_x_12) ;  /* 0x00000000001c8947 */ /* 0x000ff40003800000 */
[----:B------:R-:W-:Y:S01]  /*2290*/  IMAD.MOV.U32 R2, RZ, RZ, R16 ;  /* 0x000000ffff027224 */ /* 0x000fe200078e0010 */
[----:B------:R-:W-:Y:S01]  /*22a0*/  MOV R24, 0x2300 ;  /* 0x0000230000187802 */ /* 0x000fe20000000f00 */
[----:B------:R-:W-:Y:S02]  /*22b0*/  IMAD.MOV.U32 R8, RZ, RZ, R18 ;  /* 0x000000ffff087224 */ /* 0x000fe400078e0012 */
[----:B------:R-:W-:Y:S02]  /*22c0*/  IMAD.MOV.U32 R9, RZ, RZ, R19 ;  /* 0x000000ffff097224 */ /* 0x000fe400078e0013 */
[----:B------:R-:W-:Y:S02]  /*22d0*/  IMAD.MOV.U32 R22, RZ, RZ, R12 ;  /* 0x000000ffff167224 */ /* 0x000fe400078e000c */
[----:B------:R-:W-:-:S07]  /*22e0*/  IMAD.MOV.U32 R23, RZ, RZ, R13 ;  /* 0x000000ffff177224 */ /* 0x000fce00078e000d */
[----:B------:R-:W-:Y:S05]  /*22f0*/  CALL.REL.NOINC `($__internal_2_$__cuda_sm20_dsqrt_rn_f64_mediumpath_v1) ;  /* 0x0000003800f47944 */ /* 0x000fea0003c00000 */
.L_x_12:
[----:B------:R-:W-:Y:S01]  /*2300*/  DFMA R8, R8, R14, R12 ;  /* 0x0000000e0808722b */ /* 0x000fe2000000000c */
[----:B------:R-:W-:Y:S01]  /*2310*/  UMOV UR16, UR10 ;  /* 0x0000000a00107c82 */ /* 0x000fe20008000000 */
[----:B------:R-:W-:Y:S01]  /*2320*/  UMOV UR17, UR11 ;  /* 0x0000000b00117c82 */ /* 0x000fe20008000000 */
[----:B------:R-:W-:Y:S01]  /*2330*/  UMOV UR15, UR14 ;  /* 0x0000000e000f7c82 */ /* 0x000fe20008000000 */
[----:B------:R-:W-:Y:S01]  /*2340*/  UMOV UR6, UR18 ;  /* 0x0000001200067c82 */ /* 0x000fe20008000000 */
[----:B------:R-:W-:-:S03]  /*2350*/  UMOV UR8, UR12 ;  /* 0x0000000c00087c82 */ /* 0x000fc60008000000 */
[----:B------:R-:W-:-:S06]  /*2360*/  DADD R8, R8, 0.5 ;  /* 0x3fe0000008087429 */ /* 0x000fcc0000000000 */
[----:B------:R0:W1:Y:S01]  /*2370*/  F2I.U32.F64.TRUNC R2, R8 ;  /* 0x0000000800027311 */ /* 0x000062000030d000 */
[----:B------:R-:W-:Y:S05]  /*2380*/  BRA `(.L_x_6) ;  /* 0x0000000c00907947 */ /* 0x000fea0003800000 */
.L_x_7:
[----:B------:R0:W1:Y:S01]  /*2390*/  F2F.F32.F64 R2, R12 ;  /* 0x0000000c00027310 */ /* 0x0000620000301000 */
[----:B------:R-:W-:Y:S01]  /*23a0*/  IMAD.MOV.U32 R16, RZ, RZ, 0x3fb75b84 ;  /* 0x3fb75b84ff107424 */ /* 0x000fe200078e00ff */
[----:B------:R-:W-:Y:S01]  /*23b0*/  UMOV UR16, 0xfefa39ef ;  /* 0xfefa39ef00107882 */ /* 0x000fe20000000000 */
[----:B------:R-:W-:Y:S01]  /*23c0*/  UMOV UR17, 0x3fe62e42 ;  /* 0x3fe62e4200117882 */ /* 0x000fe20000000000 */
[----:B0-----:R-:W-:-:S04]  /*23d0*/  MOV R13, 0x3e5807d3 ;  /* 0x3e5807d3000d7802 */ /* 0x001fc80000000f00 */
[----:B-1----:R-:W0:Y:S01]  /*23e0*/  MUFU.LG2 R10, R2 ;  /* 0x00000002000a7308 */ /* 0x002e220000000c00 */
[C---:B------:R-:W-:Y:S01]  /*23f0*/  FADD R11, R2.reuse, -0.12400979548692703247 ;  /* 0xbdfdf8d9020b7421 */ /* 0x040fe20000000000 */
[----:B------:R-:W-:-:S06]  /*2400*/  FADD R14, R2, -1.9738116264343261719 ;  /* 0xbffca5dc020e7421 */ /* 0x000fcc0000000000 */
[----:B------:R-:W1:Y:S08]  /*2410*/  MUFU.RSQ R3, R11 ;  /* 0x0000000b00037308 */ /* 0x000e700000001400 */
[----:B------:R-:W2:Y:S08]  /*2420*/  MUFU.RSQ R14, R14 ;  /* 0x0000000e000e7308 */ /* 0x000eb00000001400 */
[----:B0-----:R-:W0:Y:S01]  /*2430*/  F2F.F64.F32 R8, R10 ;  /* 0x0000000a00087310 */ /* 0x001e220000201800 */
[----:B-1----:R-:W-:-:S07]  /*2440*/  FFMA R3, R3, R16, 0.00025361074949614703655 ;  /* 0x3984f70f03037423 */ /* 0x002fce0000000010 */
[----:B------:R1:W3:Y:S01]  /*2450*/  MUFU.RCP R5, R3 ;  /* 0x0000000300057308 */ /* 0x0002e20000001000 */
[----:B--2---:R-:W-:Y:S01]  /*2460*/  FFMA R24, R14, R13, 0.94201731681823730469 ;  /* 0x3f71280c0e187423 */ /* 0x004fe2000000000d */
[----:B0-----:R-:W-:-:S06]  /*2470*/  DMUL R8, R8, UR16 ;  /* 0x0000001008087c28 */ /* 0x001fcc0008000000 */
[----:B------:R1:W0:Y:S05]  /*2480*/  F2F.F32.F64 R25, R8 ;  /* 0x0000000800197310 */ /* 0x00022a0000301000 */
.L_x_18:
[----:B------:R-:W-:Y:S01]  /*2490*/  USHF.R.U32.HI UR6, URZ, 0x2, UR18 ;  /* 0x00000002ff067899 */ /* 0x000fe20008011612 */
[----:B------:R-:W-:Y:S01]  /*24a0*/  IMAD.MOV.U32 R28, RZ, RZ, 0x2f800000 ;  /* 0x2f800000ff1c7424 */ /* 0x000fe200078e00ff */
[----:B------:R-:W-:Y:S01]  /*24b0*/  UMOV UR16, 0xfefa39ef ;  /* 0xfefa39ef00107882 */ /* 0x000fe20000000000 */
[----:B------:R-:W-:Y:S01]  /*24c0*/  UMOV UR17, 0x3fe62e42 ;  /* 0x3fe62e4200117882 */ /* 0x000fe20000000000 */
[----:B------:R-:W-:Y:S02]  /*24d0*/  ULOP3.LUT UR8, UR6, UR18, URZ, 0x3c, !UPT ;  /* 0x0000001206087292 */ /* 0x000fe4000f8e3cff */
[----:B------:R-:W-:Y:S02]  /*24e0*/  USHF.L.U32 UR6, UR9, 0x4, URZ ;  /* 0x0000000409067899 */ /* 0x000fe400080006ff */
[----:B------:R-:W-:Y:S01]  /*24f0*/  USHF.L.U32 UR13, UR8, 0x1, URZ ;  /* 0x00000001080d7899 */ /* 0x000fe200080006ff */
[----:B------:R-:W-:-:S03]  /*2500*/  UMOV UR15, UR10 ;  /* 0x0000000a000f7c82 */ /* 0x000fc60008000000 */
[----:B------:R-:W-:-:S04]  /*2510*/  ULOP3.LUT UR6, UR9, UR6, UR13, 0x96, !UPT ;  /* 0x0000000609067292 */ /* 0x000fc8000f8e960d */
[----:B------:R-:W-:-:S04]  /*2520*/  ULOP3.LUT UR8, UR6, UR8, URZ, 0x3c, !UPT ;  /* 0x0000000806087292 */ /* 0x000fc8000f8e3cff */
[----:B------:R-:W-:Y:S02]  /*2530*/  UIADD3 UR6, UPT, UPT, UR12, 0x587c5, UR8 ;  /* 0x000587c50c067890 */ /* 0x000fe4000fffe008 */
[----:B------:R-:W-:Y:S02]  /*2540*/  USHF.L.U32 UR13, UR8, 0x4, URZ ;  /* 0x00000004080d7899 */ /* 0x000fe400080006ff */
[----:B------:R-:W-:Y:S02]  /*2550*/  UIADD3 UR12, UPT, UPT, UR12, 0xb0f8a, URZ ;  /* 0x000b0f8a0c0c7890 */ /* 0x000fe4000fffe0ff */
[----:B-1----:R-:W-:Y:S01]  /*2560*/  I2FP.F32.U32 R9, UR6 ;  /* 0x0000000600097c45 */ /* 0x002fe20008201000 */
[----:B------:R-:W-:Y:S01]  /*2570*/  USHF.R.U32.HI UR6, URZ, 0x2, UR14 ;  /* 0x00000002ff067899 */ /* 0x000fe2000801160e */
[----:B------:R-:W-:-:S03]  /*2580*/  UMOV UR10, UR8 ;  /* 0x00000008000a7c82 */ /* 0x000fc60008000000 */
[----:B------:R-:W-:Y:S01]  /*2590*/  FFMA R10, R9, R28, 1.1641532182693481445e-10 ;  /* 0x2f000000090a7423 */ /* 0x000fe2000000001c */
[----:B------:R-:W-:-:S04]  /*25a0*/  ULOP3.LUT UR6, UR6, UR14, URZ, 0x3c, !UPT ;  /* 0x0000000e06067292 */ /* 0x000fc8000f8e3cff */
[----:B------:R-:W-:Y:S01]  /*25b0*/  USHF.L.U32 UR14, UR6, 0x1, URZ ;  /* 0x00000001060e7899 */ /* 0x000fe200080006ff */
[----:B------:R-:W1:Y:S03]  /*25c0*/  MUFU.RSQ R10, R10 ;  /* 0x0000000a000a7308 */ /* 0x000e660000001400 */
[----:B------:R-:W-:-:S04]  /*25d0*/  ULOP3.LUT UR13, UR6, UR14, UR13, 0x96, !UPT ;  /* 0x0000000e060d7292 */ /* 0x000fc8000f8e960d */
[----:B------:R-:W-:-:S04]  /*25e0*/  ULOP3.LUT UR13, UR13, UR8, URZ, 0x3c, !UPT ;  /* 0x000000080d0d7292 */ /* 0x000fc8000f8e3cff */
[----:B------:R-:W-:Y:S01]  /*25f0*/  UIADD3 UR6, UPT, UPT, UR13, UR12, URZ ;  /* 0x0000000c0d067290 */ /* 0x000fe2000fffe0ff */
[----:B-1----:R-:W-:-:S04]  /*2600*/  FADD R11, R10, -1 ;  /* 0xbf8000000a0b7421 */ /* 0x002fc80000000000 */
[----:B------:R-:W1:Y:S08]  /*2610*/  MUFU.LG2 R8, R11 ;  /* 0x0000000b00087308 */ /* 0x000e700000000c00 */
[----:B-1----:R-:W1:Y:S02]  /*2620*/  F2F.F64.F32 R8, R8 ;  /* 0x0000000800087310 */ /* 0x002e640000201800 */
[----:B-1----:R-:W-:Y:S01]  /*2630*/  DMUL R14, R8, UR16 ;  /* 0x00000010080e7c28 */ /* 0x002fe20008000000 */
[----:B------:R-:W-:Y:S01]  /*2640*/  UMOV UR16, 0x652b82fe ;  /* 0x652b82fe00107882 */ /* 0x000fe20000000000 */
[----:B------:R-:W-:-:S08]  /*2650*/  UMOV UR17, 0x3ff71547 ;  /* 0x3ff7154700117882 */ /* 0x000fd00000000000 */
[----:B------:R-:W1:Y:S02]  /*2660*/  F2F.F32.F64 R15, R14 ;  /* 0x0000000e000f7310 */ /* 0x000e640000301000 */
[----:B-1----:R-:W-:-:S04]  /*2670*/  FADD R26, R24, R15 ;  /* 0x0000000f181a7221 */ /* 0x002fc80000000000 */
[----:B---3--:R-:W-:-:S04]  /*2680*/  FFMA R26, -R5, R26, R2 ;  /* 0x0000001a051a7223 */ /* 0x008fc80000000102 */
[----:B------:R-:W1:Y:S02]  /*2690*/  FRND.FLOOR R27, R26 ;  /* 0x0000001a001b7307 */ /* 0x000e640000205000 */
[----:B-1----:R-:W-:Y:S01]  /*26a0*/  FADD R9, R2, -R27 ;  /* 0x8000001b02097221 */ /* 0x002fe20000000000 */
[----:B------:R-:W-:-:S03]  /*26b0*/  FADD R13, R27, 1 ;  /* 0x3f8000001b0d7421 */ /* 0x000fc60000000000 */
[C-C-:B------:R-:W-:Y:S01]  /*26c0*/  FFMA R16, R3.reuse, R9, -R24.reuse ;  /* 0x0000000903107223 */ /* 0x140fe20000000818 */
[----:B------:R-:W-:Y:S02]  /*26d0*/  FADD R9, R2, -R13 ;  /* 0x8000000d02097221 */ /* 0x000fe40000000000 */
[----:B------:R-:W1:Y:S02]  /*26e0*/  F2I.TRUNC.NTZ R13, R13 ;  /* 0x0000000d000d7305 */ /* 0x000e64000020f100 */
[----:B------:R-:W-:-:S06]  /*26f0*/  FFMA R12, R3, R9, -R24 ;  /* 0x00000009030c7223 */ /* 0x000fcc0000000818 */
[----:B------:R-:W2:Y:S01]  /*2700*/  F2F.F64.F32 R10, R16 ;  /* 0x00000010000a7310 */ /* 0x000ea20000201800 */
[----:B-1----:R-:W-:-:S07]  /*2710*/  ISETP.GE.AND P0, PT, R13, 0x9, PT ;  /* 0x000000090d00780c */ /* 0x002fce0003f06270 */
[----:B------:R-:W1:Y:S01]  /*2720*/  F2F.F64.F32 R8, R12 ;  /* 0x0000000c00087310 */ /* 0x000e620000201800 */
[----:B--2---:R-:W-:Y:S02]  /*2730*/  DMUL R10, R10, UR16 ;  /* 0x000000100a0a7c28 */ /* 0x004fe40008000000 */
[----:B-1----:R-:W-:-:S08]  /*2740*/  DMUL R8, R8, UR16 ;  /* 0x0000001008087c28 */ /* 0x002fd00008000000 */
[----:B------:R1:W2:Y:S08]  /*2750*/  F2F.F32.F64 R10, R10 ;  /* 0x0000000a000a7310 */ /* 0x0002b00000301000 */
[----:B------:R-:W3:Y:S01]  /*2760*/  F2F.F32.F64 R8, R8 ;  /* 0x0000000800087310 */ /* 0x000ee20000301000 */
[----:B-1----:R-:W-:Y:S01]  /*2770*/  I2FP.F32.U32 R11, UR6 ;  /* 0x00000006000b7c45 */ /* 0x002fe20008201000 */
[----:B------:R-:W-:Y:S01]  /*2780*/  UMOV UR6, UR11 ;  /* 0x0000000b00067c82 */ /* 0x000fe20008000000 */
[----:B------:R-:W-:Y:S01]  /*2790*/  UMOV UR11, UR9 ;  /* 0x00000009000b7c82 */ /* 0x000fe20008000000 */
[----:B------:R-:W-:-:S02]  /*27a0*/  UMOV UR9, UR13 ;  /* 0x0000000d00097c82 */ /* 0x000fc40008000000 */
[----:B------:R-:W-:Y:S02]  /*27b0*/  FFMA R28, R11, R28, 1.1641532182693481445e-10 ;  /* 0x2f0000000b1c7423 */ /* 0x000fe4000000001c */
[----:B--2---:R-:W1:Y:S08]  /*27c0*/  MUFU.EX2 R15, R10 ;  /* 0x0000000a000f7308 */ /* 0x004e700000000800 */
[----:B---3--:R2:W3:Y:S01]  /*27d0*/  MUFU.EX2 R14, R8 ;  /* 0x00000008000e7308 */ /* 0x0084e20000000800 */
[----:B-1----:R-:W-:Y:S01]  /*27e0*/  FADD R15, R15, 1 ;  /* 0x3f8000000f0f7421 */ /* 0x002fe20000000000 */
[----:B--2---:R-:W-:-:S03]  /*27f0*/  I2FP.F32.S32 R8, R13 ;  /* 0x0000000d00087245 */ /* 0x004fc60000201400 */
[----:B------:R-:W-:-:S03]  /*2800*/  FMUL R15, R15, R15 ;  /* 0x0000000f0f0f7220 */ /* 0x000fc60000400000 */
[----:B------:R-:W1:Y:S01]  /*2810*/  F2F.F64.F32 R8, |R8| ;  /* 0x4000000800087310 */ /* 0x000e620000201800 */
[----:B---3--:R-:W-:-:S04]  /*2820*/  FADD R14, R14, 1 ;  /* 0x3f8000000e0e7421 */ /* 0x008fc80000000000 */
[----:B------:R-:W-:-:S03]  /*2830*/  FMUL R14, R14, R14 ;  /* 0x0000000e0e0e7220 */ /* 0x000fc60000400000 */
[----:B------:R-:W-:Y:S08]  /*2840*/  MUFU.RCP R15, R15 ;  /* 0x0000000f000f7308 */ /* 0x000ff00000001000 */
[----:B------:R-:W2:Y:S02]  /*2850*/  MUFU.RCP R14, R14 ;  /* 0x0000000e000e7308 */ /* 0x000ea40000001000 */
[----:B--2---:R-:W-:Y:S01]  /*2860*/  FADD R29, R14, -R15 ;  /* 0x8000000f0e1d7221 */ /* 0x004fe20000000000 */
[----:B-1----:R-:W-:Y:S06]  /*2870*/  @!P0 BRA `(.L_x_13) ;  /* 0x0000000400e48947 */ /* 0x002fec0003800000 */
[----:B------:R-:W1:Y:S01]  /*2880*/  MUFU.RCP64H R13, R9 ;  /* 0x00000009000d7308 */ /* 0x000e620000001800 */
[----:B------:R-:W-:-:S05]  /*2890*/  VIADD R12, R9, 0x300402 ;  /* 0x00300402090c7836 */ /* 0x000fca0000000000 */
[----:B------:R-:W-:Y:S01]  /*28a0*/  FSETP.GEU.AND P0, PT, |R12|, 5.8789094863358348022e-39, PT ;  /* 0x004004020c00780b */ /* 0x000fe20003f0e200 */
[----:B-1----:R-:W-:-:S08]  /*28b0*/  DFMA R10, -R8, R12, 1 ;  /* 0x3ff00000080a742b */ /* 0x002fd0000000010c */
[----:B------:R-:W-:-:S08]  /*28c0*/  DFMA R10, R10, R10, R10 ;  /* 0x0000000a0a0a722b */ /* 0x000fd0000000000a */
[----:B------:R-:W-:-:S08]  /*28d0*/  DFMA R10, R12, R10, R12 ;  /* 0x0000000a0c0a722b */ /* 0x000fd0000000000c */
[----:B------:R-:W-:-:S08]  /*28e0*/  DFMA R14, -R8, R10, 1 ;  /* 0x3ff00000080e742b */ /* 0x000fd0000000010a */
[----:B------:R-:W-:Y:S01]  /*28f0*/  DFMA R14, R10, R14, R10 ;  /* 0x0000000e0a0e722b */ /* 0x000fe2000000000a */
[----:B------:R-:W-:Y:S10]  /*2900*/  @P0 BRA `(.L_x_14) ;  /* 0x0000000000100947 */ /* 0x000ff40003800000 */
[----:B------:R-:W-:Y:S02]  /*2910*/  LOP3.LUT R12, R9, 0x7fffffff, RZ, 0xc0, !PT ;  /* 0x7fffffff090c7812 */ /* 0x000fe400078ec0ff */
[----:B------:R-:W-:-:S03]  /*2920*/  MOV R16, 0x2950 ;  /* 0x0000295000107802 */ /* 0x000fc60000000f00 */
[----:B------:R-:W-:-:S07]  /*2930*/  VIADD R12, R12, 0xfff00000 ;  /* 0xfff000000c0c7836 */ /* 0x000fce0000000000 */
[----:B0-----:R-:W-:Y:S05]  /*2940*/  CALL.REL.NOINC `($__internal_0_$__cuda_sm20_dblrcp_rn_slowpath_v3) ;  /* 0x0000002c00407944 */ /* 0x001fea0003c00000 */
.L_x_14:
[----:B------:R-:W-:Y:S01]  /*2950*/  DMUL R16, R14, R14 ;  /* 0x0000000e0e107228 */ /* 0x000fe20000000000 */
[----:B------:R-:W-:Y:S01]  /*2960*/  IMAD.MOV.U32 R10, RZ, RZ, -0x6d8c7041 ;  /* 0x92738fbfff0a7424 */ /* 0x000fe200078e00ff */
[----:B------:R-:W-:Y:S01]  /*2970*/  UMOV UR16, 0x34783f9 ;  /* 0x034783f900107882 */ /* 0x000fe20000000000 */
[----:B------:R-:W-:Y:S01]  /*2980*/  IMAD.MOV.U32 R11, RZ, RZ, 0x3f4b68b9 ;  /* 0x3f4b68b9ff0b7424 */ /* 0x000fe200078e00ff */
[----:B------:R-:W-:Y:S01]  /*2990*/  UMOV UR17, 0x3f5ac321 ;  /* 0x3f5ac32100117882 */ /* 0x000fe20000000000 */
[----:B------:R-:W-:Y:S01]  /*29a0*/  ISETP.GT.AND P0, PT, R9, 0xfffff, PT ;  /* 0x000fffff0900780c */ /* 0x000fe20003f04270 */
[--C-:B------:R-:W-:Y:S01]  /*29b0*/  IMAD.MOV.U32 R12, RZ, RZ, R8.reuse ;  /* 0x000000ffff0c7224 */ /* 0x100fe200078e0008 */
[----:B------:R-:W-:Y:S01]  /*29c0*/  MOV R13, R9 ;  /* 0x00000009000d7202 */ /* 0x000fe20000000f00 */
[----:B------:R-:W-:Y:S01]  /*29d0*/  IMAD.MOV.U32 R22, RZ, RZ, R8 ;  /* 0x000000ffff167224 */ /* 0x000fe200078e0008 */
[----:B------:R-:W-:Y:S01]  /*29e0*/  DFMA R10, R16, -UR16, R10 ;  /* 0x80000010100a7c2b */ /* 0x000fe2000800000a */
[----:B------:R-:W-:Y:S01]  /*29f0*/  UMOV UR16, 0x1e4f7b8c ;  /* 0x1e4f7b8c00107882 */ /* 0x000fe20000000000 */
[----:B------:R-:W-:-:S06]  /*2a00*/  UMOV UR17, 0x3f4380d0 ;  /* 0x3f4380d000117882 */ /* 0x000fcc0000000000 */
[----:B------:R-:W-:Y:S01]  /*2a10*/  DFMA R10, R16, R10, -UR16 ;  /* 0x80000010100a7e2b */ /* 0x000fe2000800000a */
[----:B------:R-:W-:Y:S01]  /*2a20*/  UMOV UR16, 0xa29f7264 ;  /* 0xa29f726400107882 */ /* 0x000fe20000000000 */
[----:B------:R-:W-:Y:S01]  /*2a30*/  UMOV UR17, 0x3f4a019f ;  /* 0x3f4a019f00117882 */ /* 0x000fe20000000000 */
[----:B------:R-:W-:-:S05]  /*2a40*/  @!P0 DMUL R12, R8, 1.80143985094819840000e+16 ;  /* 0x43500000080c8828 */ /* 0x000fca0000000000 */
[----:B------:R-:W-:Y:S01]  /*2a50*/  DFMA R10, R16, R10, UR16 ;  /* 0x00000010100a7e2b */ /* 0x000fe2000800000a */
[----:B------:R-:W-:Y:S01]  /*2a60*/  UMOV UR16, 0x16b2acec ;  /* 0x16b2acec00107882 */ /* 0x000fe20000000000 */
[----:B------:R-:W-:-:S03]  /*2a70*/  UMOV UR17, 0x3f66c16c ;  /* 0x3f66c16c00117882 */ /* 0x000fc60000000000 */
[----:B------:R-:W-:-:S03]  /*2a80*/  @!P0 MOV R22, R12 ;  /* 0x0000000c00168202 */ /* 0x000fc60000000f00 */
[----:B------:R-:W-:Y:S01]  /*2a90*/  DFMA R10, R16, R10, -UR16 ;  /* 0x80000010100a7e2b */ /* 0x000fe2000800000a */
[----:B------:R-:W-:Y:S01]  /*2aa0*/  UMOV UR16, 0x55555545 ;  /* 0x5555554500107882 */ /* 0x000fe20000000000 */
[----:B------:R-:W-:-:S06]  /*2ab0*/  UMOV UR17, 0x3fb55555 ;  /* 0x3fb5555500117882 */ /* 0x000fcc0000000000 */
[----:B------:R-:W-:Y:S01]  /*2ac0*/  DFMA R10, R16, R10, UR16 ;  /* 0x00000010100a7e2b */ /* 0x000fe2000800000a */
[----:B------:R-:W-:Y:S01]  /*2ad0*/  UMOV UR16, 0xc864beae ;  /* 0xc864beae00107882 */ /* 0x000fe20000000000 */
[----:B------:R-:W-:Y:S01]  /*2ae0*/  IMAD.MOV.U32 R16, RZ, RZ, R9 ;  /* 0x000000ffff107224 */ /* 0x000fe200078e0009 */
[----:B------:R-:W-:Y:S01]  /*2af0*/  UMOV UR17, 0x3fed67f1 ;  /* 0x3fed67f100117882 */ /* 0x000fe20000000000 */
[----:B------:R-:W-:-:S04]  /*2b00*/  @!P0 IMAD.MOV.U32 R16, RZ, RZ, R13 ;  /* 0x000000ffff108224 */ /* 0x000fc800078e000d */
[----:B------:R-:W-:Y:S01]  /*2b10*/  VIADD R17, R16, 0xffffffff ;  /* 0xffffffff10117836 */ /* 0x000fe20000000000 */
[----:B------:R-:W-:-:S04]  /*2b20*/  DFMA R10, R10, R14, UR16 ;  /* 0x000000100a0a7e2b */ /* 0x000fc8000800000e */
[----:B------:R-:W-:Y:S01]  /*2b30*/  ISETP.GT.U32.AND P1, PT, R17, 0x7feffffe, PT ;  /* 0x7feffffe1100780c */ /* 0x000fe20003f24070 */
[----:B------:R-:W-:Y:S02]  /*2b40*/  IMAD.MOV.U32 R17, RZ, RZ, -0x3ff ;  /* 0xfffffc01ff117424 */ /* 0x000fe400078e00ff */
[----:B------:R-:W-:-:S10]  /*2b50*/  @!P0 IMAD.MOV.U32 R17, RZ, RZ, -0x435 ;  /* 0xfffffbcbff118424 */ /* 0x000fd400078e00ff */
[----:B------:R-:W-:Y:S05]  /*2b60*/  @P1 BRA `(.L_x_15) ;  /* 0x0000000000f81947 */ /* 0x000fea0003800000 */
[C---:B------:R-:W-:Y:S01]  /*2b70*/  LOP3.LUT R12, R16.reuse, 0xfffff, RZ, 0xc0, !PT ;  /* 0x000fffff100c7812 */ /* 0x040fe200078ec0ff */
[----:B------:R-:W-:Y:S01]  /*2b80*/  UMOV UR16, 0x3ae80f1e ;  /* 0x3ae80f1e00107882 */ /* 0x000fe20000000000 */
[----:B------:R-:W-:Y:S01]  /*2b90*/  LEA.HI R18, R16, R17, RZ, 0xc ;  /* 0x0000001110127211 */ /* 0x000fe200078f60ff */
[----:B------:R-:W-:Y:S01]  /*2ba0*/  UMOV UR17, 0x3eb1380b ;  /* 0x3eb1380b00117882 */ /* 0x000fe20000000000 */
[----:B------:R-:W-:Y:S01]  /*2bb0*/  LOP3.LUT R23, R12, 0x3ff00000, RZ, 0xfc, !PT ;  /* 0x3ff000000c177812 */ /* 0x000fe200078efcff */
[----:B------:R-:W-:-:S03]  /*2bc0*/  IMAD.MOV.U32 R12, RZ, RZ, RZ ;  /* 0x000000ffff0c7224 */ /* 0x000fc600078e00ff */
[----:B------:R-:W-:-:S13]  /*2bd0*/  ISETP.GE.U32.AND P0, PT, R23, 0x3ff6a09f, PT ;  /* 0x3ff6a09f1700780c */ /* 0x000fda0003f06070 */
[----:B------:R-:W-:Y:S02]  /*2be0*/  @P0 VIADD R13, R23, 0xfff00000 ;  /* 0xfff00000170d0836 */ /* 0x000fe40000000000 */
[----:B------:R-:W-:Y:S02]  /*2bf0*/  @P0 VIADD R18, R18, 0x1 ;  /* 0x0000000112120836 */ /* 0x000fe40000000000 */
[----:B------:R-:W-:-:S06]  /*2c00*/  @P0 IMAD.MOV.U32 R23, RZ, RZ, R13 ;  /* 0x000000ffff170224 */ /* 0x000fcc00078e000d */
[C---:B------:R-:W-:Y:S02]  /*2c10*/  DADD R14, R22.reuse, 1 ;  /* 0x3ff00000160e7429 */ /* 0x040fe40000000000 */
[----:B------:R-:W-:-:S04]  /*2c20*/  DADD R22, R22, -1 ;  /* 0xbff0000016167429 */ /* 0x000fc80000000000 */
[----:B------:R-:W1:Y:S02]  /*2c30*/  MUFU.RCP64H R13, R15 ;  /* 0x0000000f000d7308 */ /* 0x000e640000001800 */
[----:B-1----:R-:W-:-:S08]  /*2c40*/  DFMA R16, -R14, R12, 1 ;  /* 0x3ff000000e10742b */ /* 0x002fd0000000010c */
[----:B------:R-:W-:-:S08]  /*2c50*/  DFMA R16, R16, R16, R16 ;  /* 0x000000101010722b */ /* 0x000fd00000000010 */
[----:B------:R-:W-:-:S08]  /*2c60*/  DFMA R16, R12, R16, R12 ;  /* 0x000000100c10722b */ /* 0x000fd0000000000c */
[----:B------:R-:W-:-:S08]  /*2c70*/  DMUL R12, R22, R16 ;  /* 0x00000010160c7228 */ /* 0x000fd00000000000 */
[----:B------:R-:W-:-:S08]  /*2c80*/  DFMA R12, R22, R16, R12 ;  /* 0x00000010160c722b */ /* 0x000fd0000000000c */
[----:B------:R-:W-:-:S08]  /*2c90*/  DADD R14, R22, -R12 ;  /* 0x00000000160e7229 */ /* 0x000fd0000000080c */
[----:B------:R-:W-:-:S08]  /*2ca0*/  DADD R14, R14, R14 ;  /* 0x000000000e0e7229 */ /* 0x000fd0000000000e */
[-C--:B------:R-:W-:Y:S02]  /*2cb0*/  DFMA R14, R22, -R12.reuse, R14 ;  /* 0x8000000c160e722b */ /* 0x080fe4000000000e */
[----:B------:R-:W-:-:S06]  /*2cc0*/  DMUL R22, R12, R12 ;  /* 0x0000000c0c167228 */ /* 0x000fcc0000000000 */
[----:B------:R-:W-:Y:S01]  /*2cd0*/  DMUL R16, R16, R14 ;  /* 0x0000000e10107228 */ /* 0x000fe20000000000 */
[----:B------:R-:W-:Y:S02]  /*2ce0*/  IMAD.MOV.U32 R14, RZ, RZ, -0x748574fc ;  /* 0x8b7a8b04ff0e7424 */ /* 0x000fe400078e00ff */
[----:B------:R-:W-:-:S06]  /*2cf0*/  IMAD.MOV.U32 R15, RZ, RZ, 0x3ed0ee25 ;  /* 0x3ed0ee25ff0f7424 */ /* 0x000fcc00078e00ff */
[----:B------:R-:W-:Y:S01]  /*2d00*/  DFMA R14, R22, UR16, R14 ;  /* 0x00000010160e7c2b */ /* 0x000fe2000800000e */
        /* <DEDUP_REMOVED lines=20> */
[----:B------:R-:W-:-:S08]  /*2e50*/  DMUL R14, R22, R14 ;  /* 0x0000000e160e7228 */ /* 0x000fd00000000000 */
[----:B------:R-:W-:Y:S01]  /*2e60*/  DFMA R14, R12, R14, R16 ;  /* 0x0000000e0c0e722b */ /* 0x000fe20000000010 */
[----:B------:R-:W-:Y:S02]  /*2e70*/  LOP3.LUT R16, R18, 0x80000000, RZ, 0x3c, !PT ;  /* 0x8000000012107812 */ /* 0x000fe400078e3cff */
[----:B------:R-:W-:-:S06]  /*2e80*/  MOV R17, 0x43300000 ;  /* 0x4330000000117802 */ /* 0x000fcc0000000f00 */
[----:B------:R-:W-:Y:S01]  /*2e90*/  DADD R16, R16, -UR16 ;  /* 0x8000001010107e29 */ /* 0x000fe20008000000 */
[----:B------:R-:W-:Y:S01]  /*2ea0*/  UMOV UR16, 0xfefa39ef ;  /* 0xfefa39ef00107882 */ /* 0x000fe20000000000 */
[----:B------:R-:W-:-:S06]  /*2eb0*/  UMOV UR17, 0x3fe62e42 ;  /* 0x3fe62e4200117882 */ /* 0x000fcc0000000000 */
[----:B------:R-:W-:-:S08]  /*2ec0*/  DFMA R18, R16, UR16, R12 ;  /* 0x0000001010127c2b */ /* 0x000fd0000800000c */
[----:B------:R-:W-:Y:S01]  /*2ed0*/  DFMA R22, R16, -UR16, R18 ;  /* 0x8000001010167c2b */ /* 0x000fe20008000012 */
[----:B------:R-:W-:Y:S01]  /*2ee0*/  UMOV UR16, 0x3b39803f ;  /* 0x3b39803f00107882 */ /* 0x000fe20000000000 */
[----:B------:R-:W-:-:S06]  /*2ef0*/  UMOV UR17, 0x3c7abc9e ;  /* 0x3c7abc9e00117882 */ /* 0x000fcc0000000000 */
[----:B------:R-:W-:-:S08]  /*2f00*/  DADD R22, -R12, R22 ;  /* 0x000000000c167229 */ /* 0x000fd00000000116 */
[----:B------:R-:W-:-:S08]  /*2f10*/  DADD R14, R14, -R22 ;  /* 0x000000000e0e7229 */ /* 0x000fd00000000816 */
[----:B------:R-:W-:-:S08]  /*2f20*/  DFMA R14, R16, UR16, R14 ;  /* 0x00000010100e7c2b */ /* 0x000fd0000800000e */
[----:B------:R-:W-:Y:S01]  /*2f30*/  DADD R14, R18, R14 ;  /* 0x00000000120e7229 */ /* 0x000fe2000000000e */
[----:B------:R-:W-:Y:S10]  /*2f40*/  BRA `(.L_x_16) ;  /* 0x0000000000187947 */ /* 0x000ff40003800000 */
.L_x_15:
[----:B------:R-:W-:Y:S01]  /*2f50*/  IMAD.MOV.U32 R14, RZ, RZ, 0x0 ;  /* 0x00000000ff0e7424 */ /* 0x000fe200078e00ff */
[----:B------:R-:W-:Y:S01]  /*2f60*/  LOP3.LUT P0, RZ, R13, 0x7fffffff, RZ, 0xc0, !PT ;  /* 0x7fffffff0dff7812 */ /* 0x000fe2000780c0ff */
[----:B------:R-:W-:-:S06]  /*2f70*/  IMAD.MOV.U32 R15, RZ, RZ, 0x7ff00000 ;  /* 0x7ff00000ff0f7424 */ /* 0x000fcc00078e00ff */
[----:B------:R-:W-:-:S10]  /*2f80*/  DFMA R14, R12, R14, +INF ;  /* 0x7ff000000c0e742b */ /* 0x000fd4000000000e */
[----:B------:R-:W-:Y:S02]  /*2f90*/  FSEL R14, R14, RZ, P0 ;  /* 0x000000ff0e0e7208 */ /* 0x000fe40000000000 */
[----:B------:R-:W-:-:S07]  /*2fa0*/  FSEL R15, R15, -QNAN , P0 ;  /* 0xfff000000f0f7808 */ /* 0x000fce0000000000 */
.L_x_16:
[----:B------:R-:W-:Y:S02]  /*2fb0*/  DMUL R14, R14, 0.5 ;  /* 0x3fe000000e0e7828 */ /* 0x000fe40000000000 */
[----:B------:R-:W-:-:S08]  /*2fc0*/  DADD R12, R8, -0.5 ;  /* 0xbfe00000080c7429 */ /* 0x000fd00000000000 */
[CC--:B------:R-:W-:Y:S02]  /*2fd0*/  DFMA R8, R14.reuse, R12.reuse, -R8 ;  /* 0x0000000c0e08722b */ /* 0x0c0fe40000000808 */
[----:B------:R-:W-:-:S08]  /*2fe0*/  DFMA R10, R14, R12, R10 ;  /* 0x0000000c0e0a722b */ /* 0x000fd0000000000a */
[----:B------:R-:W-:Y:S01]  /*2ff0*/  DADD R10, R8, R10 ;  /* 0x00000000080a7229 */ /* 0x000fe2000000000a */
[----:B------:R-:W-:Y:S10]  /*3000*/  BRA `(.L_x_17) ;  /* 0x0000000000107947 */ /* 0x000ff40003800000 */
.L_x_13:
[----:B------:R-:W1:Y:S01]  /*3010*/  F2I.F64.TRUNC R8, R8 ;  /* 0x0000000800087311 */ /* 0x000e62000030d100 */
[----:B------:R-:W-:-:S04]  /*3020*/  IMAD.MOV.U32 R11, RZ, RZ, 0x8 ;  /* 0x00000008ff0b7424 */ /* 0x000fc800078e00ff */
[----:B-1----:R-:W-:-:S06]  /*3030*/  IMAD R10, R8, 0x8, -R11 ;  /* 0x00000008080a7824 */ /* 0x002fcc00078e0a0b */
[----:B------:R-:W1:Y:S02]  /*3040*/  LDC.64 R10, c[0x3][R10] ;  /* 0x00c000000a0a7b82 */ /* 0x000e640000000a00 */
.L_x_17:
[----:B-1----:R-:W1:Y:S01]  /*3050*/  F2F.F32.F64 R10, R10 ;  /* 0x0000000a000a7310 */ /* 0x002e620000301000 */
[----:B0-----:R-:W-:Y:S01]  /*3060*/  FFMA R27, R25, R27, -R2 ;  /* 0x0000001b191b7223 */ /* 0x001fe20000000802 */
[----:B------:R-:W-:Y:S01]  /*3070*/  UMOV UR16, 0x652b82fe ;  /* 0x652b82fe00107882 */ /* 0x000fe20000000000 */
[----:B------:R-:W-:Y:S01]  /*3080*/  UMOV UR17, 0x3ff71547 ;  /* 0x3ff7154700117882 */ /* 0x000fe20000000000 */
[----:B------:R-:W-:Y:S01]  /*3090*/  FMUL R29, R29, 1.2999999523162841797 ;  /* 0x3fa666661d1d7820 */ /* 0x000fe20000400000 */
[----:B------:R-:W-:Y:S01]  /*30a0*/  UMOV UR14, UR15 ;  /* 0x0000000f000e7c82 */ /* 0x000fe20008000000 */
[----:B------:R-:W-:Y:S02]  /*30b0*/  UMOV UR18, UR6 ;  /* 0x0000000600127c82 */ /* 0x000fe40008000000 */
[----:B------:R-:W-:Y:S01]  /*30c0*/  FMUL R15, R28, R29 ;  /* 0x0000001d1c0f7220 */ /* 0x000fe20000400000 */
[----:B------:R-:W-:Y:S01]  /*30d0*/  F2F.F64.F32 R12, R29 ;  /* 0x0000001d000c7310 */ /* 0x000fe20000201800 */
[----:B-1----:R-:W-:-:S07]  /*30e0*/  FADD R27, -R10, R27 ;  /* 0x0000001b0a1b7221 */ /* 0x002fce0000000100 */
[----:B------:R-:W0:Y:S02]  /*30f0*/  F2F.F64.F32 R8, R27 ;  /* 0x0000001b00087310 */ /* 0x000e240000201800 */
[----:B0-----:R-:W-:Y:S01]  /*3100*/  DMUL R8, R8, UR16 ;  /* 0x0000001008087c28 */ /* 0x001fe20008000000 */
[----:B------:R-:W-:Y:S01]  /*3110*/  UMOV UR16, 0xc924223 ;  /* 0x0c92422300107882 */ /* 0x000fe20000000000 */
[----:B------:R-:W-:-:S08]  /*3120*/  UMOV UR17, 0x3bc79ca1 ;  /* 0x3bc79ca100117882 */ /* 0x000fd00000000000 */
[----:B------:R-:W0:Y:S08]  /*3130*/  F2F.F32.F64 R8, R8 ;  /* 0x0000000800087310 */ /* 0x000e300000301000 */
[----:B0-----:R-:W0:Y:S02]  /*3140*/  MUFU.EX2 R14, R8 ;  /* 0x00000008000e7308 */ /* 0x001e240000000800 */
[----:B0-----:R-:W-:-:S13]  /*3150*/  FSETP.GEU.AND P0, PT, R15, R14, PT ;  /* 0x0000000e0f00720b */ /* 0x001fda0003f0e000 */
[----:B------:R-:W-:-:S14]  /*3160*/  DSETP.LTU.OR P0, PT, R12, UR16, P0 ;  /* 0x000000100c007e2a */ /* 0x000fdc0008709400 */
[----:B------:R-:W-:Y:S05]  /*3170*/  @P0 BRA `(.L_x_18) ;  /* 0xfffffff000c40947 */ /* 0x000fea000383ffff */
[----:B------:R2:W3:Y:S01]  /*3180*/  F2I.U32.FLOOR.NTZ R2, R26 ;  /* 0x0000001a00027305 */ /* 0x0004e20000207000 */
[----:B------:R-:W-:Y:S01]  /*3190*/  UMOV UR13, UR9 ;  /* 0x00000009000d7c82 */ /* 0x000fe20008000000 */
[----:B------:R-:W-:Y:S01]  /*31a0*/  UMOV UR16, UR10 ;  /* 0x0000000a00107c82 */ /* 0x000fe20008000000 */
[----:B------:R-:W-:Y:S01]  /*31b0*/  UMOV UR17, UR11 ;  /* 0x0000000b00117c82 */ /* 0x000fe20008000000 */
[----:B------:R-:W-:-:S05]  /*31c0*/  UMOV UR8, UR12 ;  /* 0x0000000c00087c82 */ /* 0x000fca0008000000 */
.L_x_6:
[----:B-1-3--:R-:W0:Y:S01]  /*31d0*/  I2F.F64.U32 R2, R2 ;  /* 0x0000000200027312 */ /* 0x00ae220000201800 */
[----:B------:R-:W-:Y:S01]  /*31e0*/  IMAD.MOV.U32 R5, RZ, RZ, RZ ;  /* 0x000000ffff057224 */ /* 0x000fe200078e00ff */
[----:B------:R-:W-:Y:S02]  /*31f0*/  ULEA UR9, UR4, UR24, 0x3 ;  /* 0x0000001804097291 */ /* 0x000fe4000f8e18ff */
[----:B------:R-:W-:-:S04]  /*3200*/  UIADD3 UR4, UPT, UPT, UR4, 0x1, URZ ;  /* 0x0000000104047890 */ /* 0x000fc8000fffe0ff */
[----:B------:R-:W-:Y:S01]  /*3210*/  UISETP.NE.AND UP0, UPT, UR4, 0x5, UPT ;  /* 0x000000050400788c */ /* 0x000fe2000bf05270 */
[----:B0-----:R-:W-:Y:S02]  /*3220*/  DADD R8, R2, -100 ;  /* 0xc059000002087429 */ /* 0x001fe40000000000 */
[----:B------:R0:W-:Y:S06]  /*3230*/  STL.64 [UR9+0x50], R2 ;  /* 0x00005002ff007987 */ /* 0x0001ec0008100a09 */
[----:B------:R-:W-:Y:S02]  /*3240*/  DSETP.MAX.AND P0, P1, RZ, R8, PT ;  /* 0x00000008ff00722a */ /* 0x000fe4000390f000 */
[----:B------:R-:W-:-:S05]  /*3250*/  IMAD.MOV.U32 R10, RZ, RZ, R9 ;  /* 0x000000ffff0a7224 */ /* 0x000fca00078e0009 */
[----:B------:R-:W-:Y:S02]  /*3260*/  FSEL R11, R5, R10, P0 ;  /* 0x0000000a050b7208 */ /* 0x000fe40000000000 */
[----:B------:R-:W-:Y:S01]  /*3270*/  MOV R5, R8 ;  /* 0x0000000800057202 */ /* 0x000fe20000000f00 */
[----:B------:R-:W-:-:S04]  /*3280*/  IMAD.MOV.U32 R8, RZ, RZ, RZ ;  /* 0x000000ffff087224 */ /* 0x000fc800078e00ff */
[----:B------:R-:W-:Y:S02]  /*3290*/  @P1 LOP3.LUT R11, R10, 0x80000, RZ, 0xfc, !PT ;  /* 0x000800000a0b1812 */ /* 0x000fe400078efcff */
[----:B------:R-:W-:-:S03]  /*32a0*/  SEL R8, R8, R5, P0 ;  /* 0x0000000508087207 */ /* 0x000fc60000000000 */
[----:B------:R-:W-:-:S05]  /*32b0*/  IMAD.MOV.U32 R9, RZ, RZ, R11 ;  /* 0x000000ffff097224 */ /* 0x000fca00078e000b */
[----:B------:R0:W-:Y:S01]  /*32c0*/  STL.64 [UR9+0x78], R8 ;  /* 0x00007808ff007987 */ /* 0x0001e20008100a09 */
[----:B------:R-:W-:Y:S05]  /*32d0*/  BRA.U UP0, `(.L_x_19) ;  /* 0xffffffd100087547 */ /* 0x000fea000b83ffff */
[----:B------:R-:W3:Y:S04]  /*32e0*/  LDL.64 R12, [R1+0x28] ;  /* 0x00002800010c7983 */ /* 0x000ee80000100a00 */
[----:B------:R-:W3:Y:S04]  /*32f0*/  LDL.64 R10, [R1] ;  /* 0x00000000010a7983 */ /* 0x000ee80000100a00 */
[----:B------:R-:W4:Y:S04]  /*3300*/  LDL.64 R18, [R1+0x78] ;  /* 0x0000780001127983 */ /* 0x000f280000100a00 */
[----:B------:R1:W5:Y:S01]  /*3310*/  LDL.64 R6, [R1+0x50] ;  /* 0x0000500001067983 */ /* 0x0003620000100a00 */
[----:B0-----:R-:W-:Y:S01]  /*3320*/  IMAD.MOV.U32 R2, RZ, RZ, 0x1 ;  /* 0x00000001ff027424 */ /* 0x001fe200078e00ff */
[----:B---3--:R-:W-:-:S02]  /*3330*/  DADD R14, R12, R10 ;  /* 0x000000000c0e7229 */ /* 0x008fc4000000000a */
[----:B----4-:R-:W-:-:S04]  /*3340*/  DADD R10, R18, R10 ;  /* 0x00000000120a7229 */ /* 0x010fc8000000000a */
[----:B------:R-:W0:Y:S01]  /*3350*/  MUFU.RCP64H R3, R15 ;  /* 0x0000000f00037308 */ /* 0x000e220000001800 */
[----:B------:R-:W-:-:S05]  /*3360*/  DADD R18, R12, -R18 ;  /* 0x000000000c127229 */ /* 0x000fca0000000812 */
[----:B------:R-:W-:Y:S01]  /*3370*/  FSETP.GEU.AND P1, PT, |R11|, 6.5827683646048100446e-37, PT ;  /* 0x036000000b00780b */ /* 0x000fe20003f2e200 */
[----:B0-----:R-:W-:-:S08]  /*3380*/  DFMA R8, -R14, R2, 1 ;  /* 0x3ff000000e08742b */ /* 0x001fd00000000102 */
[----:B------:R-:W-:-:S08]  /*3390*/  DFMA R8, R8, R8, R8 ;  /* 0x000000080808722b */ /* 0x000fd00000000008 */
[----:B------:R-:W-:-:S08]  /*33a0*/  DFMA R8, R2, R8, R2 ;  /* 0x000000080208722b */ /* 0x000fd00000000002 */
[----:B------:R-:W-:-:S08]  /*33b0*/  DFMA R2, -R14, R8, 1 ;  /* 0x3ff000000e02742b */ /* 0x000fd00000000108 */
[----:B------:R-:W-:-:S08]  /*33c0*/  DFMA R2, R8, R2, R8 ;  /* 0x000000020802722b */ /* 0x000fd00000000008 */
[----:B------:R-:W-:-:S08]  /*33d0*/  DMUL R8, R10, R2 ;  /* 0x000000020a087228 */ /* 0x000fd00000000000 */
[----:B------:R-:W-:-:S08]  /*33e0*/  DFMA R16, -R14, R8, R10 ;  /* 0x000000080e10722b */ /* 0x000fd0000000010a */
[----:B------:R-:W-:-:S10]  /*33f0*/  DFMA R2, R2, R16, R8 ;  /* 0x000000100202722b */ /* 0x000fd40000000008 */
[----:B------:R-:W-:-:S05]  /*3400*/  FFMA R5, RZ, R15, R3 ;  /* 0x0000000fff057223 */ /* 0x000fca0000000003 */
[----:B------:R-:W-:-:S13]  /*3410*/  FSETP.GT.AND P0, PT, |R5|, 1.469367938527859385e-39, PT ;  /* 0x001000000500780b */ /* 0x000fda0003f04200 */
[----:B-1----:R-:W-:Y:S05]  /*3420*/  @P0 BRA P1, `(.L_x_20) ;  /* 0x0000000000140947 */ /* 0x002fea0000800000 */
[----:B------:R-:W-:Y:S01]  /*3430*/  IMAD.MOV.U32 R5, RZ, RZ, R11 ;  /* 0x000000ffff057224 */ /* 0x000fe200078e000b */
[----:B------:R-:W-:-:S07]  /*3440*/  MOV R8, 0x3460 ;  /* 0x0000346000087802 */ /* 0x000fce0000000f00 */
[----:B--2--5:R-:W-:Y:S05]  /*3450*/  CALL.REL.NOINC `($__internal_1_$__cuda_sm20_div_rn_f64_full) ;  /* 0x0000002400147944 */ /* 0x024fea0003c00000 */
[----:B------:R-:W-:Y:S02]  /*3460*/  IMAD.MOV.U32 R2, RZ, RZ, R10 ;  /* 0x000000ffff027224 */ /* 0x000fe400078e000a */
[----:B------:R-:W-:-:S07]  /*3470*/  IMAD.MOV.U32 R3, RZ, RZ, R5 ;  /* 0x000000ffff037224 */ /* 0x000fce00078e0005 */
.L_x_20:
[----:B------:R-:W-:Y:S01]  /*3480*/  ISETP.GT.AND P0, PT, R3, 0xfffff, PT ;  /* 0x000fffff0300780c */ /* 0x000fe20003f04270 */
[--C-:B------:R-:W-:Y:S01]  /*3490*/  IMAD.MOV.U32 R11, RZ, RZ, R3.reuse ;  /* 0x000000ffff0b7224 */ /* 0x100fe200078e0003 */
[----:B------:R-:W-:Y:S01]  /*34a0*/  MOV R10, R2 ;  /* 0x00000002000a7202 */ /* 0x000fe20000000f00 */
[----:B------:R-:W-:-:S10]  /*34b0*/  IMAD.MOV.U32 R8, RZ, RZ, R3 ;  /* 0x000000ffff087224 */ /* 0x000fd400078e0003 */
[----:B------:R-:W-:-:S10]  /*34c0*/  @!P0 DMUL R10, R10, 1.80143985094819840000e+16 ;  /* 0x435000000a0a8828 */ /* 0x000fd40000000000 */
[----:B------:R-:W-:Y:S01]  /*34d0*/  @!P0 IMAD.MOV.U32 R8, RZ, RZ, R11 ;  /* 0x000000ffff088224 */ /* 0x000fe200078e000b */
[----:B------:R-:W-:-:S03]  /*34e0*/  @!P0 MOV R2, R10 ;  /* 0x0000000a00028202 */ /* 0x000fc60000000f00 */
[----:B------:R-:W-:-:S05]  /*34f0*/  VIADD R3, R8, 0xffffffff ;  /* 0xffffffff08037836 */ /* 0x000fca0000000000 */
[----:B------:R-:W-:Y:S01]  /*3500*/  ISETP.GT.U32.AND P1, PT, R3, 0x7feffffe, PT ;  /* 0x7feffffe0300780c */ /* 0x000fe20003f24070 */
[----:B------:R-:W-:Y:S02]  /*3510*/  IMAD.MOV.U32 R3, RZ, RZ, -0x3ff ;  /* 0xfffffc01ff037424 */ /* 0x000fe400078e00ff */
[----:B------:R-:W-:-:S10]  /*3520*/  @!P0 IMAD.MOV.U32 R3, RZ, RZ, -0x435 ;  /* 0xfffffbcbff038424 */ /* 0x000fd400078e00ff */
[----:B------:R-:W-:Y:S05]  /*3530*/  @P1 BRA `(.L_x_21) ;  /* 0x0000000400041947 */ /* 0x000fea0003800000 */
[C---:B------:R-:W-:Y:S01]  /*3540*/  LOP3.LUT R5, R8.reuse, 0xfffff, RZ, 0xc0, !PT ;  /* 0x000fffff08057812 */ /* 0x040fe200078ec0ff */
[----:B------:R-:W-:Y:S01]  /*3550*/  IMAD.MOV.U32 R10, RZ, RZ, R2 ;  /* 0x000000ffff0a7224 */ /* 0x000fe200078e0002 */
[----:B------:R-:W-:Y:S01]  /*3560*/  UMOV UR4, 0x3ae80f1e ;  /* 0x3ae80f1e00047882 */ /* 0x000fe20000000000 */
[----:B------:R-:W-:Y:S01]  /*3570*/  IMAD.MOV.U32 R12, RZ, RZ, RZ ;  /* 0x000000ffff0c7224 */ /* 0x000fe200078e00ff */
[----:B------:R-:W-:Y:S01]  /*3580*/  LOP3.LUT R11, R5, 0x3ff00000, RZ, 0xfc, !PT ;  /* 0x3ff00000050b7812 */ /* 0x000fe200078efcff */
[----:B------:R-:W-:Y:S01]  /*3590*/  IMAD.MOV.U32 R22, RZ, RZ, -0x748574fc ;  /* 0x8b7a8b04ff167424 */ /* 0x000fe200078e00ff */
[----:B------:R-:W-:Y:S01]  /*35a0*/  UMOV UR5, 0x3eb1380b ;  /* 0x3eb1380b00057882 */ /* 0x000fe20000000000 */
[----:B------:R-:W-:Y:S01]  /*35b0*/  IMAD.MOV.U32 R23, RZ, RZ, 0x3ed0ee25 ;  /* 0x3ed0ee25ff177424 */ /* 0x000fe200078e00ff */
[----:B------:R-:W-:Y:S01]  /*35c0*/  ISETP.GE.U32.AND P0, PT, R11, 0x3ff6a09f, PT ;  /* 0x3ff6a09f0b00780c */ /* 0x000fe20003f06070 */
[----:B------:R-:W-:Y:S01]  /*35d0*/  UMOV UR6, 0x80000000 ;  /* 0x8000000000067882 */ /* 0x000fe20000000000 */
[----:B------:R-:W-:Y:S01]  /*35e0*/  LEA.HI R8, R8, R3, RZ, 0xc ;  /* 0x0000000308087211 */ /* 0x000fe200078f60ff */
[----:B------:R-:W-:-:S10]  /*35f0*/  UMOV UR7, 0x43300000 ;  /* 0x4330000000077882 */ /* 0x000fd40000000000 */
[----:B------:R-:W-:Y:S01]  /*3600*/  @P0 VIADD R5, R11, 0xfff00000 ;  /* 0xfff000000b050836 */ /* 0x000fe20000000000 */
[----:B------:R-:W-:-:S03]  /*3610*/  @P0 IADD3 R8, PT, PT, R8, 0x1, RZ ;  /* 0x0000000108080810 */ /* 0x000fc60007ffe0ff */
[----:B------:R-:W-:-:S06]  /*3620*/  @P0 IMAD.MOV.U32 R11, RZ, RZ, R5 ;  /* 0x000000ffff0b0224 */ /* 0x000fcc00078e0005 */
        /* <DEDUP_REMOVED lines=13> */
[----:B------:R-:W-:Y:S01]  /*3700*/  LOP3.LUT R22, R8, 0x80000000, RZ, 0x3c, !PT ;  /* 0x8000000008167812 */ /* 0x000fe200078e3cff */
[----:B------:R-:W-:Y:S01]  /*3710*/  IMAD.MOV.U32 R23, RZ, RZ, 0x43300000 ;  /* 0x43300000ff177424 */ /* 0x000fe200078e00ff */
[----:B------:R-:W-:-:S03]  /*3720*/  DADD R8, R2, R2 ;  /* 0x0000000002087229 */ /* 0x000fc60000000002 */
[----:B------:R-:W-:Y:S01]  /*3730*/  DFMA R20, R16, R20, UR4 ;  /* 0x0000000410147e2b */ /* 0x000fe20008000014 */
[----:B------:R-:W-:Y:S01]  /*3740*/  UMOV UR4, 0xa9ab0956 ;  /* 0xa9ab095600047882 */ /* 0x000fe20000000000 */
[----:B------:R-:W-:Y:S01]  /*3750*/  UMOV UR5, 0x3f1745cb ;  /* 0x3f1745cb00057882 */ /* 0x000fe20000000000 */
[----:B------:R-:W-:Y:S01]  /*3760*/  DADD R2, R22, -UR6 ;  /* 0x8000000616027e29 */ /* 0x000fe20008000000 */
[----:B------:R-:W-:Y:S01]  /*3770*/  UMOV UR6, 0xfefa39ef ;  /* 0xfefa39ef00067882 */ /* 0x000fe20000000000 */
[----:B------:R-:W-:Y:S01]  /*3780*/  UMOV UR7, 0x3fe62e42 ;  /* 0x3fe62e4200077882 */ /* 0x000fe20000000000 */
[----:B------:R-:W-:Y:S02]  /*3790*/  DFMA R8, R10, -R14, R8 ;  /* 0x8000000e0a08722b */ /* 0x000fe40000000008 */
[----:B------:R-:W-:Y:S01]  /*37a0*/  DFMA R20, R16, R20, UR4 ;  /* 0x0000000410147e2b */ /* 0x000fe20008000014 */
[----:B------:R-:W-:Y:S01]  /*37b0*/  UMOV UR4, 0x2d1b5154 ;  /* 0x2d1b515400047882 */ /* 0x000fe20000000000 */
[----:B------:R-:W-:Y:S01]  /*37c0*/  UMOV UR5, 0x3f3c71c7 ;  /* 0x3f3c71c700057882 */ /* 0x000fe20000000000 */
[----:B------:R-:W-:-:S03]  /*37d0*/  DFMA R22, R2, UR6, R14 ;  /* 0x0000000602167c2b */ /* 0x000fc6000800000e */
[----:B------:R-:W-:Y:S02]  /*37e0*/  DMUL R8, R12, R8 ;  /* 0x000000080c087228 */ /* 0x000fe40000000000 */
        /* <DEDUP_REMOVED lines=22> */
.L_x_21:
[----:B------:R-:W-:Y:S01]  /*3950*/  IMAD.MOV.U32 R2, RZ, RZ, 0x0 ;  /* 0x00000000ff027424 */ /* 0x000fe200078e00ff */
[----:B------:R-:W-:Y:S01]  /*3960*/  LOP3.LUT P0, RZ, R11, 0x7fffffff, RZ, 0xc0, !PT ;  /* 0x7fffffff0bff7812 */ /* 0x000fe2000780c0ff */
[----:B------:R-:W-:-:S06]  /*3970*/  IMAD.MOV.U32 R3, RZ, RZ, 0x7ff00000 ;  /* 0x7ff00000ff037424 */ /* 0x000fcc00078e00ff */
[----:B------:R-:W-:-:S10]  /*3980*/  DFMA R2, R10, R2, +INF ;  /* 0x7ff000000a02742b */ /* 0x000fd40000000002 */
[----:B------:R-:W-:Y:S02]  /*3990*/  FSEL R22, R2, RZ, P0 ;  /* 0x000000ff02167208 */ /* 0x000fe40000000000 */
[----:B------:R-:W-:-:S07]  /*39a0*/  FSEL R23, R3, -QNAN , P0 ;  /* 0xfff0000003177808 */ /* 0x000fce0000000000 */
.L_x_22:
[----:B------:R-:W3:Y:S04]  /*39b0*/  LDL.64 R16, [R1+0x30] ;  /* 0x0000300001107983 */ /* 0x000ee80000100a00 */
[----:B------:R-:W3:Y:S04]  /*39c0*/  LDL.64 R10, [R1+0x8] ;  /* 0x00000800010a7983 */ /* 0x000ee80000100a00 */
[----:B------:R-:W4:Y:S04]  /*39d0*/  LDL.64 R20, [R1+0x80] ;  /* 0x0000800001147983 */ /* 0x000f280000100a00 */
[----:B------:R0:W5:Y:S01]  /*39e0*/  LDL.64 R2, [R1+0x58] ;  /* 0x0000580001027983 */ /* 0x0001620000100a00 */
[----:B------:R-:W-:Y:S01]  /*39f0*/  IMAD.MOV.U32 R8, RZ, RZ, 0x1 ;  /* 0x00000001ff087424 */ /* 0x000fe200078e00ff */
[----:B-----5:R-:W-:-:S08]  /*3a00*/  DFMA R18, R6, R22, R18 ;  /* 0x000000160612722b */ /* 0x020fd00000000012 */
[----:B------:R-:W-:Y:S02]  /*3a10*/  DFMA R18, R18, 2, RZ ;  /* 0x400000001212782b */ /* 0x000fe400000000ff */
[--C-:B---3--:R-:W-:Y:S02]  /*3a20*/  DADD R14, R16, R10.reuse ;  /* 0x00000000100e7229 */ /* 0x108fe4000000000a */
[----:B----4-:R-:W-:-:S04]  /*3a30*/  DADD R10, R20, R10 ;  /* 0x00000000140a7229 */ /* 0x010fc8000000000a */
[----:B------:R-:W1:Y:S01]  /*3a40*/  MUFU.RCP64H R9, R15 ;  /* 0x0000000f00097308 */ /* 0x000e620000001800 */
[----:B------:R-:W-:-:S05]  /*3a50*/  DADD R20, R16, -R20 ;  /* 0x0000000010147229 */ /* 0x000fca0000000814 */
[----:B------:R-:W-:Y:S01]  /*3a60*/  FSETP.GEU.AND P1, PT, |R11|, 6.5827683646048100446e-37, PT ;  /* 0x036000000b00780b */ /* 0x000fe20003f2e200 */
[----:B-1----:R-:W-:-:S08]  /*3a70*/  DFMA R12, -R14, R8, 1 ;  /* 0x3ff000000e0c742b */ /* 0x002fd00000000108 */
        /* <DEDUP_REMOVED lines=9> */
[----:B0-----:R-:W-:Y:S05]  /*3b10*/  @P0 BRA P1, `(.L_x_23) ;  /* 0x0000000000140947 */ /* 0x001fea0000800000 */
[----:B------:R-:W-:Y:S01]  /*3b20*/  IMAD.MOV.U32 R5, RZ, RZ, R11 ;  /* 0x000000ffff057224 */ /* 0x000fe200078e000b */
[----:B------:R-:W-:-:S07]  /*3b30*/  MOV R8, 0x3b50 ;  /* 0x00003b5000087802 */ /* 0x000fce0000000f00 */
[----:B--2---:R-:W-:Y:S05]  /*3b40*/  CALL.REL.NOINC `($__internal_1_$__cuda_sm20_div_rn_f64_full) ;  /* 0x0000001c00587944 */ /* 0x004fea0003c00000 */
[----:B------:R-:W-:Y:S01]  /*3b50*/  IMAD.MOV.U32 R8, RZ, RZ, R10 ;  /* 0x000000ffff087224 */ /* 0x000fe200078e000a */
[----:B------:R-:W-:-:S07]  /*3b60*/  MOV R9, R5 ;  /* 0x0000000500097202 */ /* 0x000fce0000000f00 */
.L_x_23:
[----:B------:R-:W-:Y:S01]  /*3b70*/  ISETP.GT.AND P0, PT, R9, 0xfffff, PT ;  /* 0x000fffff0900780c */ /* 0x000fe20003f04270 */
[----:B------:R-:W-:Y:S02]  /*3b80*/  IMAD.MOV.U32 R6, RZ, RZ, R8 ;  /* 0x000000ffff067224 */ /* 0x000fe400078e0008 */
[----:B------:R-:W-:-:S10]  /*3b90*/  IMAD.MOV.U32 R7, RZ, RZ, R9 ;  /* 0x000000ffff077224 */ /* 0x000fd400078e0009 */
[----:B------:R-:W-:-:S10]  /*3ba0*/  @!P0 DMUL R6, R6, 1.80143985094819840000e+16 ;  /* 0x4350000006068828 */ /* 0x000fd40000000000 */
[----:B------:R-:W-:Y:S01]  /*3bb0*/  @!P0 IMAD.MOV.U32 R9, RZ, RZ, R7 ;  /* 0x000000ffff098224 */ /* 0x000fe200078e0007 */
[----:B------:R-:W-:-:S03]  /*3bc0*/  @!P0 MOV R8, R6 ;  /* 0x0000000600088202 */ /* 0x000fc60000000f00 */
[----:B------:R-:W-:-:S05]  /*3bd0*/  VIADD R5, R9, 0xffffffff ;  /* 0xffffffff09057836 */ /* 0x000fca0000000000 */
[----:B------:R-:W-:Y:S01]  /*3be0*/  ISETP.GE.U32.AND P1, PT, R5, 0x7fefffff, PT ;  /* 0x7fefffff0500780c */ /* 0x000fe20003f26070 */
[----:B------:R-:W-:Y:S02]  /*3bf0*/  IMAD.MOV.U32 R5, RZ, RZ, -0x3ff ;  /* 0xfffffc01ff057424 */ /* 0x000fe400078e00ff */
[----:B------:R-:W-:-:S10]  /*3c00*/  @!P0 IMAD.MOV.U32 R5, RZ, RZ, -0x435 ;  /* 0xfffffbcbff058424 */ /* 0x000fd400078e00ff */
[----:B------:R-:W-:Y:S05]  /*3c10*/  @!P1 BRA `(.L_x_24) ;  /* 0x00000000001c9947 */ /* 0x000fea0003800000 */
[----:B------:R-:W-:Y:S01]  /*3c20*/  IMAD.MOV.U32 R8, RZ, RZ, 0x0 ;  /* 0x00000000ff087424 */ /* 0x000fe200078e00ff */
[----:B------:R-:W-:Y:S01]  /*3c30*/  LOP3.LUT P0, RZ, R7, 0x7fffffff, RZ, 0xc0, !PT ;  /* 0x7fffffff07ff7812 */ /* 0x000fe2000780c0ff */
[----:B------:R-:W-:-:S06]  /*3c40*/  IMAD.MOV.U32 R9, RZ, RZ, 0x7ff00000 ;  /* 0x7ff00000ff097424 */ /* 0x000fcc00078e00ff */
[----:B------:R-:W-:-:S10]  /*3c50*/  DFMA R8, R6, R8, +INF ;  /* 0x7ff000000608742b */ /* 0x000fd40000000008 */
[----:B------:R-:W-:Y:S02]  /*3c60*/  FSEL R22, R8, RZ, P0 ;  /* 0x000000ff08167208 */ /* 0x000fe40000000000 */
[----:B------:R-:W-:Y:S01]  /*3c70*/  FSEL R23, R9, -QNAN , P0 ;  /* 0xfff0000009177808 */ /* 0x000fe20000000000 */
[----:B------:R-:W-:Y:S06]  /*3c80*/  BRA `(.L_x_25) ;  /* 0x0000000400007947 */ /* 0x000fec0003800000 */
.L_x_24:
        /* <DEDUP_REMOVED lines=63> */
[----:B------:R-:W-:-:S11]  /*4080*/  DADD R22, R22, R6 ;  /* 0x0000000016167229 */ /* 0x000fd60000000006 */
.L_x_25:
[----:B------:R-:W3:Y:S04]  /*4090*/  LDL.64 R16, [R1+0x38] ;  /* 0x0000380001107983 */ /* 0x000ee80000100a00 */
[----:B------:R-:W3:Y:S04]  /*40a0*/  LDL.64 R10, [R1+0x10] ;  /* 0x00001000010a7983 */ /* 0x000ee80000100a00 */
[----:B------:R-:W4:Y:S04]  /*40b0*/  LDL.64 R8, [R1+0x88] ;  /* 0x0000880001087983 */ /* 0x000f280000100a00 */
[----:B------:R0:W5:Y:S01]  /*40c0*/  LDL.64 R6, [R1+0x60] ;  /* 0x0000600001067983 */ /* 0x0001620000100a00 */
[----:B------:R-:W-:Y:S01]  /*40d0*/  IMAD.MOV.U32 R12, RZ, RZ, 0x1 ;  /* 0x00000001ff0c7424 */ /* 0x000fe200078e00ff */
[----:B------:R-:W-:-:S08]  /*40e0*/  DFMA R2, R2, R22, R20 ;  /* 0x000000160202722b */ /* 0x000fd00000000014 */
[----:B------:R-:W-:Y:S02]  /*40f0*/  DFMA R18, R2, 2, R18 ;  /* 0x400000000212782b */ /* 0x000fe40000000012 */
        /* <DEDUP_REMOVED lines=11> */
[----:B--2---:R-:W-:-:S08]  /*41b0*/  DFMA R26, -R14, R24, R10 ;  /* 0x000000180e1a722b */ /* 0x004fd0000000010a */
[----:B------:R-:W-:-:S10]  /*41c0*/  DFMA R12, R12, R26, R24 ;  /* 0x0000001a0c0c722b */ /* 0x000fd40000000018 */
[----:B------:R-:W-:-:S05]  /*41d0*/  FFMA R5, RZ, R15, R13 ;  /* 0x0000000fff057223 */ /* 0x000fca000000000d */
[----:B------:R-:W-:-:S13]  /*41e0*/  FSETP.GT.AND P0, PT, |R5|, 1.469367938527859385e-39, PT ;  /* 0x001000000500780b */ /* 0x000fda0003f04200 */
[----:B0-----:R-:W-:Y:S05]  /*41f0*/  @P0 BRA P1, `(.L_x_26) ;  /* 0x0000000000140947 */ /* 0x001fea0000800000 */
[----:B------:R-:W-:Y:S01]  /*4200*/  IMAD.MOV.U32 R5, RZ, RZ, R11 ;  /* 0x000000ffff057224 */ /* 0x000fe200078e000b */
[----:B------:R-:W-:-:S07]  /*4210*/  MOV R8, 0x4230 ;  /* 0x0000423000087802 */ /* 0x000fce0000000f00 */
[----:B-----5:R-:W-:Y:S05]  /*4220*/  CALL.REL.NOINC `($__internal_1_$__cuda_sm20_div_rn_f64_full) ;  /* 0x0000001400a07944 */ /* 0x020fea0003c00000 */
[----:B------:R-:W-:Y:S01]  /*4230*/  IMAD.MOV.U32 R12, RZ, RZ, R10 ;  /* 0x000000ffff0c7224 */ /* 0x000fe200078e000a */
[----:B------:R-:W-:-:S07]  /*4240*/  MOV R13, R5 ;  /* 0x00000005000d7202 */ /* 0x000fce0000000f00 */
.L_x_26:
        /* <DEDUP_REMOVED lines=18> */
.L_x_27:
[----:B------:R-:W-:Y:S01]  /*4370*/  LOP3.LUT R3, R13, 0xfffff, RZ, 0xc0, !PT ;  /* 0x000fffff0d037812 */ /* 0x000fe200078ec0ff */
[----:B------:R-:W-:Y:S01]  /*4380*/  IMAD.MOV.U32 R8, RZ, RZ, R12 ;  /* 0x000000ffff087224 */ /* 0x000fe200078e000c */
[----:B------:R-:W-:Y:S01]  /*4390*/  MOV R24, 0x8b7a8b04 ;  /* 0x8b7a8b0400187802 */ /* 0x000fe20000000f00 */
[----:B------:R-:W-:Y:S01]  /*43a0*/  IMAD.MOV.U32 R10, RZ, RZ, RZ ;  /* 0x000000ffff0a7224 */ /* 0x000fe200078e00ff */
[----:B------:R-:W-:Y:S01]  /*43b0*/  LOP3.LUT R9, R3, 0x3ff00000, RZ, 0xfc, !PT ;  /* 0x3ff0000003097812 */ /* 0x000fe200078efcff */
[----:B------:R-:W-:Y:S01]  /*43c0*/  IMAD.MOV.U32 R25, RZ, RZ, 0x3ed0ee25 ;  /* 0x3ed0ee25ff197424 */ /* 0x000fe200078e00ff */
[----:B------:R-:W-:Y:S01]  /*43d0*/  UMOV UR4, 0x3ae80f1e ;  /* 0x3ae80f1e00047882 */ /* 0x000fe20000000000 */
[----:B------:R-:W-:Y:S01]  /*43e0*/  UMOV UR5, 0x3eb1380b ;  /* 0x3eb1380b00057882 */ /* 0x000fe20000000000 */
[----:B------:R-:W-:Y:S01]  /*43f0*/  ISETP.GE.U32.AND P0, PT, R9, 0x3ff6a09f, PT ;  /* 0x3ff6a09f0900780c */ /* 0x000fe20003f06070 */
[----:B------:R-:W-:Y:S01]  /*4400*/  UMOV UR6, 0x80000000 ;  /* 0x8000000000067882 */ /* 0x000fe20000000000 */
[----:B------:R-:W-:Y:S01]  /*4410*/  LEA.HI R13, R13, R2, RZ, 0xc ;  /* 0x000000020d0d7211 */ /* 0x000fe200078f60ff */
[----:B------:R-:W-:-:S10]  /*4420*/  UMOV UR7, 0x43300000 ;  /* 0x4330000000077882 */ /* 0x000fd40000000000 */
[----:B------:R-:W-:Y:S02]  /*4430*/  @P0 VIADD R3, R9, 0xfff00000 ;  /* 0xfff0000009030836 */ /* 0x000fe40000000000 */
[----:B------:R-:W-:Y:S02]  /*4440*/  @P0 VIADD R13, R13, 0x1 ;  /* 0x000000010d0d0836 */ /* 0x000fe40000000000 */
[----:B------:R-:W-:-:S03]  /*4450*/  @P0 IMAD.MOV.U32 R9, RZ, RZ, R3 ;  /* 0x000000ffff090224 */ /* 0x000fc600078e0003 */
[----:B------:R-:W-:Y:S01]  /*4460*/  LOP3.LUT R12, R13, 0x80000000, RZ, 0x3c, !PT ;  /* 0x800000000d0c7812 */ /* 0x000fe200078e3cff */
[----:B------:R-:W-:Y:S02]  /*4470*/  IMAD.MOV.U32 R13, RZ, RZ, 0x43300000 ;  /* 0x43300000ff0d7424 */ /* 0x000fe400078e00ff */
        /* <DEDUP_REMOVED lines=20> */
[----:B------:R-:W-:-:S05]  /*45c0*/  DFMA R24, R8, -R14, R24 ;  /* 0x8000000e0818722b */ /* 0x000fca0000000018 */
        /* <DEDUP_REMOVED lines=12> */
[----:B------:R-:W-:Y:S01]  /*4690*/  UMOV UR5, 0x3fb55555 ;  /* 0x3fb5555500057882 */ /* 0x000fe20000000000 */
[----:B------:R-:W-:-:S05]  /*46a0*/  DFMA R22, R2, UR6, R14 ;  /* 0x0000000602167c2b */ /* 0x000fca000800000e */
        /* <DEDUP_REMOVED lines=12> */
.L_x_28:
[----:B------:R-:W2:Y:S04]  /*4770*/  LDL.64 R16, [R1+0x40] ;  /* 0x0000400001107983 */ /* 0x000ea80000100a00 */
[----:B------:R-:W2:Y:S04]  /*4780*/  LDL.64 R10, [R1+0x18] ;  /* 0x00001800010a7983 */ /* 0x000ea80000100a00 */
[----:B------:R-:W3:Y:S04]  /*4790*/  LDL.64 R8, [R1+0x90] ;  /* 0x0000900001087983 */ /* 0x000ee80000100a00 */
[----:B------:R0:W5:Y:S01]  /*47a0*/  LDL.64 R2, [R1+0x68] ;  /* 0x0000680001027983 */ /* 0x0001620000100a00 */
[----:B------:R-:W-:Y:S01]  /*47b0*/  IMAD.MOV.U32 R12, RZ, RZ, 0x1 ;  /* 0x00000001ff0c7424 */ /* 0x000fe200078e00ff */
[----:B-----5:R-:W-:-:S08]  /*47c0*/  DFMA R6, R6, R22, R20 ;  /* 0x000000160606722b */ /* 0x020fd00000000014 */
[----:B------:R-:W-:Y:S02]  /*47d0*/  DFMA R18, R6, 2, R18 ;  /* 0x400000000612782b */ /* 0x000fe40000000012 */
[--C-:B--2---:R-:W-:Y:S02]  /*47e0*/  DADD R14, R16, R10.reuse ;  /* 0x00000000100e7229 */ /* 0x104fe4000000000a */
[----:B---3--:R-:W-:-:S04]  /*47f0*/  DADD R10, R8, R10 ;  /* 0x00000000080a7229 */ /* 0x008fc8000000000a */
        /* <DEDUP_REMOVED lines=16> */
[----:B------:R-:W-:Y:S05]  /*4900*/  CALL.REL.NOINC `($__internal_1_$__cuda_sm20_div_rn_f64_full) ;  /* 0x0000000c00e87944 */ /* 0x000fea0003c00000 */
[----:B------:R-:W-:Y:S01]  /*4910*/  IMAD.MOV.U32 R12, RZ, RZ, R10 ;  /* 0x000000ffff0c7224 */ /* 0x000fe200078e000a */
[----:B------:R-:W-:-:S07]  /*4920*/  MOV R13, R5 ;  /* 0x00000005000d7202 */ /* 0x000fce0000000f00 */
.L_x_29:
        /* <DEDUP_REMOVED lines=18> */
.L_x_30:
        /* <DEDUP_REMOVED lines=64> */
.L_x_31:
[----:B------:R-:W2:Y:S04]  /*4e50*/  LDL.64 R16, [R1+0x48] ;  /* 0x0000480001107983 */ /* 0x000ea80000100a00 */
[----:B------:R-:W2:Y:S04]  /*4e60*/  LDL.64 R10, [R1+0x20] ;  /* 0x00002000010a7983 */ /* 0x000ea80000100a00 */
[----:B------:R-:W3:Y:S04]  /*4e70*/  LDL.64 R8, [R1+0x98] ;  /* 0x0000980001087983 */ /* 0x000ee80000100a00 */
[----:B------:R0:W5:Y:S01]  /*4e80*/  LDL.64 R6, [R1+0x70] ;  /* 0x0000700001067983 */ /* 0x0001620000100a00 */
[----:B------:R-:W-:Y:S01]  /*4e90*/  IMAD.MOV.U32 R12, RZ, RZ, 0x1 ;  /* 0x00000001ff0c7424 */ /* 0x000fe200078e00ff */
[----:B------:R-:W-:-:S08]  /*4ea0*/  DFMA R2, R2, R22, R20 ;  /* 0x000000160202722b */ /* 0x000fd00000000014 */
        /* <DEDUP_REMOVED lines=22> */
.L_x_32:
        /* <DEDUP_REMOVED lines=18> */
.L_x_33:
        /* <DEDUP_REMOVED lines=64> */
.L_x_34:
[----:B------:R-:W0:Y:S01]  /*5530*/  S2UR UR5, SR_CgaCtaId ;  /* 0x00000000000579c3 */ /* 0x000e220000008800 */
[----:B-----5:R-:W-:Y:S01]  /*5540*/  DFMA R2, R6, R8, R2 ;  /* 0x000000080602722b */ /* 0x020fe20000000002 */
[----:B------:R-:W-:Y:S01]  /*5550*/  UMOV UR4, 0x400 ;  /* 0x0000040000047882 */ /* 0x000fe20000000000 */
[----:B------:R-:W-:-:S06]  /*5560*/  ISETP.NE.AND P0, PT, R0, 0x1, PT ;  /* 0x000000010000780c */ /* 0x000fcc0003f05270 */
[----:B------:R-:W-:Y:S01]  /*5570*/  DFMA R2, R2, 2, R18 ;  /* 0x400000000202782b */ /* 0x000fe20000000012 */
[----:B0-----:R-:W-:-:S06]  /*5580*/  ULEA UR4, UR5, UR4, 0x18 ;  /* 0x0000000405047291 */ /* 0x001fcc000f8ec0ff */
[----:B------:R-:W-:-:S05]  /*5590*/  LEA R5, R0, UR4, 0x3 ;  /* 0x0000000400057c11 */ /* 0x000fca000f8e18ff */
[----:B------:R0:W-:Y:S01]  /*55a0*/  STS.64 [R5], R2 ;  /* 0x0000000205007388 */ /* 0x0001e20000000a00 */
[----:B------:R-:W-:Y:S06]  /*55b0*/  BAR.SYNC.DEFER_BLOCKING 0x0 ;  /* 0x0000000000007b1d */ /* 0x000fec0000010000 */
[----:B------:R-:W-:Y:S05]  /*55c0*/  @P0 EXIT ;  /* 0x000000000000094d */ /* 0x000fea0003800000 */
[----:B0-----:R-:W0:Y:S01]  /*55d0*/  S2R R5, SR_CTAID.X ;  /* 0x0000000000057919 */ /* 0x001e220000002500 */
[----:B------:R-:W1:Y:S01]  /*55e0*/  LDC.64 R6, c[0x0][0x398] ;  /* 0x0000e600ff067b82 */ /* 0x000e620000000a00 */
[----:B------:R-:W0:Y:S01]  /*55f0*/  LDCU UR5, c[0x0][0x370] ;  /* 0x00006e00ff0577ac */ /* 0x000e220008000800 */
[----:B------:R-:W2:Y:S01]  /*5600*/  LDS.64 R2, [UR4+0x2d0] ;  /* 0x0002d004ff027984 */ /* 0x000ea20008000a00 */
[----:B0-----:R-:W-:-:S04]  /*5610*/  IMAD R5, R4, UR5, R5 ;  /* 0x0000000504057c24 */ /* 0x001fc8000f8e0205 */
[----:B-1----:R-:W-:-:S05]  /*5620*/  IMAD.WIDE.U32 R4, R5, 0x8, R6 ;  /* 0x0000000805047825 */ /* 0x002fca00078e0006 */
[----:B--2---:R-:W-:Y:S01]  /*5630*/  STG.E.64 desc[UR20][R4.64], R2 ;  /* 0x0000000204007986 */ /* 0x004fe2000c101b14 */
[----:B------:R-:W-:Y:S05]  /*5640*/  EXIT ;  /* 0x000000000000794d */ /* 0x000fea0003800000 */
        .weak           $__internal_0_$__cuda_sm20_dblrcp_rn_slowpath_v3
        .type           $__internal_0_$__cuda_sm20_dblrcp_rn_slowpath_v3,@function
        .size           $__internal_0_$__cuda_sm20_dblrcp_rn_slowpath_v3,($__internal_1_$__cuda_sm20_div_rn_f64_full - $__internal_0_$__cuda_sm20_dblrcp_rn_slowpath_v3)
$__internal_0_$__cuda_sm20_dblrcp_rn_slowpath_v3:
[----:B------:R-:W-:-:S14]  /*5650*/  DSETP.GTU.AND P0, PT, |R8|, +INF , PT ;  /* 0x7ff000000800742a */ /* 0x000fdc0003f0c200 */
[----:B------:R-:W-:Y:S05]  /*5660*/  @P0 BRA `(.L_x_35) ;  /* 0x0000000000780947 */ /* 0x000fea0003800000 */
[----:B------:R-:W-:-:S05]  /*5670*/  LOP3.LUT R13, R9, 0x7fffffff, RZ, 0xc0, !PT ;  /* 0x7fffffff090d7812 */ /* 0x000fca00078ec0ff */
[----:B------:R-:W-:-:S05]  /*5680*/  VIADD R10, R13, 0xffffffff ;  /* 0xffffffff0d0a7836 */ /* 0x000fca0000000000 */
[----:B------:R-:W-:-:S13]  /*5690*/  ISETP.GE.U32.AND P0, PT, R10, 0x7fefffff, PT ;  /* 0x7fefffff0a00780c */ /* 0x000fda0003f06070 */
[----:B------:R-:W-:Y:S01]  /*56a0*/  @P0 LOP3.LUT R11, R9, 0x7ff00000, RZ, 0x3c, !PT ;  /* 0x7ff00000090b0812 */ /* 0x000fe200078e3cff */
[----:B------:R-:W-:Y:S01]  /*56b0*/  @P0 IMAD.MOV.U32 R10, RZ, RZ, RZ ;  /* 0x000000ffff0a0224 */ /* 0x000fe200078e00ff */
[----:B------:R-:W-:Y:S06]  /*56c0*/  @P0 BRA `(.L_x_36) ;  /* 0x0000000000680947 */ /* 0x000fec0003800000 */
[----:B------:R-:W-:-:S13]  /*56d0*/  ISETP.GE.U32.AND P0, PT, R13, 0x1000001, PT ;  /* 0x010000010d00780c */ /* 0x000fda0003f06070 */
[----:B------:R-:W-:Y:S05]  /*56e0*/  @!P0 BRA `(.L_x_37) ;  /* 0x0000000000348947 */ /* 0x000fea0003800000 */
[----:B------:R-:W-:Y:S01]  /*56f0*/  VIADD R15, R9, 0xc0200000 ;  /* 0xc0200000090f7836 */ /* 0x000fe20000000000 */
[----:B------:R-:W-:-:S03]  /*5700*/  MOV R14, R8 ;  /* 0x00000008000e7202 */ /* 0x000fc60000000f00 */
[----:B------:R-:W0:Y:S03]  /*5710*/  MUFU.RCP64H R13, R15 ;  /* 0x0000000f000d7308 */ /* 0x000e260000001800 */
[----:B0-----:R-:W-:-:S08]  /*5720*/  DFMA R10, -R14, R12, 1 ;  /* 0x3ff000000e0a742b */ /* 0x001fd0000000010c */
[----:B------:R-:W-:-:S08]  /*5730*/  DFMA R10, R10, R10, R10 ;  /* 0x0000000a0a0a722b */ /* 0x000fd0000000000a */
[----:B------:R-:W-:-:S08]  /*5740*/  DFMA R10, R12, R10, R12 ;  /* 0x0000000a0c0a722b */ /* 0x000fd0000000000c */
[----:B------:R-:W-:-:S08]  /*5750*/  DFMA R12, -R14, R10, 1 ;  /* 0x3ff000000e0c742b */ /* 0x000fd0000000010a */
[----:B------:R-:W-:-:S08]  /*5760*/  DFMA R10, R10, R12, R10 ;  /* 0x0000000c0a0a722b */ /* 0x000fd0000000000a */
[----:B------:R-:W-:-:S08]  /*5770*/  DMUL R10, R10, 2.2250738585072013831e-308 ;  /* 0x001000000a0a7828 */ /* 0x000fd00000000000 */
[----:B------:R-:W-:-:S08]  /*5780*/  DFMA R12, -R8, R10, 1 ;  /* 0x3ff00000080c742b */ /* 0x000fd0000000010a */
[----:B------:R-:W-:-:S08]  /*5790*/  DFMA R12, R12, R12, R12 ;  /* 0x0000000c0c0c722b */ /* 0x000fd0000000000c */
[----:B------:R-:W-:Y:S01]  /*57a0*/  DFMA R10, R10, R12, R10 ;  /* 0x0000000c0a0a722b */ /* 0x000fe2000000000a */
[----:B------:R-:W-:Y:S10]  /*57b0*/  BRA `(.L_x_36) ;  /* 0x00000000002c7947 */ /* 0x000ff40003800000 */
.L_x_37:
[----:B------:R-:W-:-:S06]  /*57c0*/  DMUL R14, R8, 8.11296384146066816958e+31 ;  /* 0x46900000080e7828 */ /* 0x000fcc0000000000 */
[----:B------:R-:W0:Y:S02]  /*57d0*/  MUFU.RCP64H R13, R15 ;  /* 0x0000000f000d7308 */ /* 0x000e240000001800 */
[----:B0-----:R-:W-:-:S08]  /*57e0*/  DFMA R10, -R14, R12, 1 ;  /* 0x3ff000000e0a742b */ /* 0x001fd0000000010c */
[----:B------:R-:W-:-:S08]  /*57f0*/  DFMA R10, R10, R10, R10 ;  /* 0x0000000a0a0a722b */ /* 0x000fd0000000000a */
[----:B------:R-:W-:-:S08]  /*5800*/  DFMA R10, R12, R10, R12 ;  /* 0x0000000a0c0a722b */ /* 0x000fd0000000000c */
[----:B------:R-:W-:-:S08]  /*5810*/  DFMA R12, -R14, R10, 1 ;  /* 0x3ff000000e0c742b */ /* 0x000fd0000000010a */
[----:B------:R-:W-:-:S08]  /*5820*/  DFMA R10, R10, R12, R10 ;  /* 0x0000000c0a0a722b */ /* 0x000fd0000000000a */
[----:B------:R-:W-:Y:S01]  /*5830*/  DMUL R10, R10, 8.11296384146066816958e+31 ;  /* 0x469000000a0a7828 */ /* 0x000fe20000000000 */
[----:B------:R-:W-:Y:S10]  /*5840*/  BRA `(.L_x_36) ;  /* 0x0000000000087947 */ /* 0x000ff40003800000 */
.L_x_35:
[----:B------:R-:W-:Y:S01]  /*5850*/  LOP3.LUT R11, R9, 0x80000, RZ, 0xfc, !PT ;  /* 0x00080000090b7812 */ /* 0x000fe200078efcff */
[----:B------:R-:W-:-:S07]  /*5860*/  IMAD.MOV.U32 R10, RZ, RZ, R8 ;  /* 0x000000ffff0a7224 */ /* 0x000fce00078e0008 */
.L_x_36:
[----:B------:R-:W-:Y:S02]  /*5870*/  IMAD.MOV.U32 R17, RZ, RZ, 0x0 ;  /* 0x00000000ff117424 */ /* 0x000fe400078e00ff */
[----:B------:R-:W-:Y:S02]  /*5880*/  IMAD.MOV.U32 R14, RZ, RZ, R10 ;  /* 0x000000ffff0e7224 */ /* 0x000fe400078e000a */
[----:B------:R-:W-:Y:S01]  /*5890*/  IMAD.MOV.U32 R15, RZ, RZ, R11 ;  /* 0x000000ffff0f7224 */ /* 0x000fe200078e000b */
[----:B------:R-:W-:Y:S06]  /*58a0*/  RET.REL.NODEC R16 `(_Z8fakeexpsjPdS_S_) ;  /* 0xffffffa410d47950 */ /* 0x000fec0003c3ffff */
        .weak           $__internal_1_$__cuda_sm20_div_rn_f64_full
        .type           $__internal_1_$__cuda_sm20_div_rn_f64_full,@function
        .size           $__internal_1_$__cuda_sm20_div_rn_f64_full,($__internal_2_$__cuda_sm20_dsqrt_rn_f64_mediumpath_v1 - $__internal_1_$__cuda_sm20_div_rn_f64_full)
$__internal_1_$__cuda_sm20_div_rn_f64_full:
[C---:B------:R-:W-:Y:S01]  /*58b0*/  FSETP.GEU.AND P0, PT, |R15|.reuse, 1.469367938527859385e-39, PT ;  /* 0x001000000f00780b */ /* 0x040fe20003f0e200 */
[----:B------:R-:W-:Y:S01]  /*58c0*/  IMAD.MOV.U32 R16, RZ, RZ, 0x1 ;  /* 0x00000001ff107424 */ /* 0x000fe200078e00ff */
[C---:B------:R-:W-:Y:S01]  /*58d0*/  LOP3.LUT R12, R15.reuse, 0x800fffff, RZ, 0xc0, !PT ;  /* 0x800fffff0f0c7812 */ /* 0x040fe200078ec0ff */
[----:B------:R-:W-:Y:S01]  /*58e0*/  IMAD.MOV.U32 R27, RZ, RZ, R5 ;  /* 0x000000ffff1b7224 */ /* 0x000fe200078e0005 */
[----:B------:R-:W-:Y:S01]  /*58f0*/  LOP3.LUT R11, R15, 0x7ff00000, RZ, 0xc0, !PT ;  /* 0x7ff000000f0b7812 */ /* 0x000fe200078ec0ff */
[----:B------:R-:W-:Y:S01]  /*5900*/  IMAD.MOV.U32 R9, RZ, RZ, 0x1ca00000 ;  /* 0x1ca00000ff097424 */ /* 0x000fe200078e00ff */
[----:B------:R-:W-:Y:S01]  /*5910*/  LOP3.LUT R13, R12, 0x3ff00000, RZ, 0xfc, !PT ;  /* 0x3ff000000c0d7812 */ /* 0x000fe200078efcff */
[----:B------:R-:W-:Y:S01]  /*5920*/  IMAD.MOV.U32 R12, RZ, RZ, R14 ;  /* 0x000000ffff0c7224 */ /* 0x000fe200078e000e */
[----:B------:R-:W-:Y:S02]  /*5930*/  LOP3.LUT R5, R27, 0x7ff00000, RZ, 0xc0, !PT ;  /* 0x7ff000001b057812 */ /* 0x000fe400078ec0ff */
[----:B------:R-:W-:-:S02]  /*5940*/  MOV R26, R10 ;  /* 0x0000000a001a7202 */ /* 0x000fc40000000f00 */
[----:B------:R-:W-:Y:S01]  /*5950*/  ISETP.GE.U32.AND P1, PT, R5, R11, PT ;  /* 0x0000000b0500720c */ /* 0x000fe20003f26070 */
[----:B------:R-:W-:Y:S02]  /*5960*/  @!P0 DMUL R12, R14, 8.98846567431157953865e+307 ;  /* 0x7fe000000e0c8828 */ /* 0x000fe40000000000 */
[----:B------:R-:W-:Y:S01]  /*5970*/  IMAD.MOV.U32 R22, RZ, RZ, R26 ;  /* 0x000000ffff167224 */ /* 0x000fe200078e001a */
[----:B------:R-:W-:Y:S02]  /*5980*/  SEL R10, R9, 0x63400000, !P1 ;  /* 0x63400000090a7807 */ /* 0x000fe40004800000 */
[----:B------:R-:W-:Y:S01]  /*5990*/  FSETP.GEU.AND P1, PT, |R27|, 1.469367938527859385e-39, PT ;  /* 0x001000001b00780b */ /* 0x000fe20003f2e200 */
[----:B------:R-:W0:Y:S01]  /*59a0*/  MUFU.RCP64H R17, R13 ;  /* 0x0000000d00117308 */ /* 0x000e220000001800 */
[----:B------:R-:W-:Y:S01]  /*59b0*/  LOP3.LUT R23, R10, 0x800fffff, R27, 0xf8, !PT ;  /* 0x800fffff0a177812 */ /* 0x000fe200078ef81b */
[----:B------:R-:W-:Y:S01]  /*59c0*/  IMAD.MOV.U32 R10, RZ, RZ, R5 ;  /* 0x000000ffff0a7224 */ /* 0x000fe200078e0005 */
[----:B0-----:R-:W-:-:S08]  /*59d0*/  DFMA R24, R16, -R12, 1 ;  /* 0x3ff000001018742b */ /* 0x001fd0000000080c */
[----:B------:R-:W-:-:S08]  /*59e0*/  DFMA R24, R24, R24, R24 ;  /* 0x000000181818722b */ /* 0x000fd00000000018 */
[----:B------:R-:W-:-:S08]  /*59f0*/  DFMA R24, R16, R24, R16 ;  /* 0x000000181018722b */ /* 0x000fd00000000010 */
[----:B------:R-:W-:-:S08]  /*5a00*/  DFMA R16, R24, -R12, 1 ;  /* 0x3ff000001810742b */ /* 0x000fd0000000080c */
[----:B------:R-:W-:Y:S01]  /*5a10*/  DFMA R24, R24, R16, R24 ;  /* 0x000000101818722b */ /* 0x000fe20000000018 */
[----:B------:R-:W-:Y:S10]  /*5a20*/  @P1 BRA `(.L_x_38) ;  /* 0x0000000000201947 */ /* 0x000ff40003800000 */
[----:B------:R-:W-:Y:S01]  /*5a30*/  LOP3.LUT R10, R15, 0x7ff00000, RZ, 0xc0, !PT ;  /* 0x7ff000000f0a7812 */ /* 0x000fe200078ec0ff */
[----:B------:R-:W-:-:S03]  /*5a40*/  IMAD.MOV.U32 R16, RZ, RZ, RZ ;  /* 0x000000ffff107224 */ /* 0x000fc600078e00ff */
[----:B------:R-:W-:-:S04]  /*5a50*/  ISETP.GE.U32.AND P1, PT, R5, R10, PT ;  /* 0x0000000a0500720c */ /* 0x000fc80003f26070 */
[----:B------:R-:W-:-:S04]  /*5a60*/  SEL R10, R9, 0x63400000, !P1 ;  /* 0x63400000090a7807 */ /* 0x000fc80004800000 */
[----:B------:R-:W-:-:S04]  /*5a70*/  LOP3.LUT R10, R10, 0x80000000, R27, 0xf8, !PT ;  /* 0x800000000a0a7812 */ /* 0x000fc800078ef81b */
[----:B------:R-:W-:-:S06]  /*5a80*/  LOP3.LUT R17, R10, 0x100000, RZ, 0xfc, !PT ;  /* 0x001000000a117812 */ /* 0x000fcc00078efcff */
[----:B------:R-:W-:-:S10]  /*5a90*/  DFMA R22, R22, 2, -R16 ;  /* 0x400000001616782b */ /* 0x000fd40000000810 */
[----:B------:R-:W-:-:S07]  /*5aa0*/  LOP3.LUT R10, R23, 0x7ff00000, RZ, 0xc0, !PT ;  /* 0x7ff00000170a7812 */ /* 0x000fce00078ec0ff */
.L_x_38:
[----:B------:R-:W-:Y:S01]  /*5ab0*/  DMUL R28, R24, R22 ;  /* 0x00000016181c7228 */ /* 0x000fe20000000000 */
[----:B------:R-:W-:-:S07]  /*5ac0*/  @!P0 LOP3.LUT R11, R13, 0x7ff00000, RZ, 0xc0, !PT ;  /* 0x7ff000000d0b8812 */ /* 0x000fce00078ec0ff */
[----:B------:R-:W-:-:S08]  /*5ad0*/  DFMA R16, R28, -R12, R22 ;  /* 0x8000000c1c10722b */ /* 0x000fd00000000016 */
[----:B------:R-:W-:Y:S01]  /*5ae0*/  DFMA R24, R24, R16, R28 ;  /* 0x000000101818722b */ /* 0x000fe2000000001c */
[----:B------:R-:W-:Y:S01]  /*5af0*/  VIADD R16, R10, 0xffffffff ;  /* 0xffffffff0a107836 */ /* 0x000fe20000000000 */
[----:B------:R-:W-:-:S04]  /*5b00*/  IADD3 R17, PT, PT, R11, -0x1, RZ ;  /* 0xffffffff0b117810 */ /* 0x000fc80007ffe0ff */
[----:B------:R-:W-:-:S04]  /*5b10*/  ISETP.GT.U32.AND P0, PT, R16, 0x7feffffe, PT ;  /* 0x7feffffe1000780c */ /* 0x000fc80003f04070 */
[----:B------:R-:W-:-:S13]  /*5b20*/  ISETP.GT.U32.OR P0, PT, R17, 0x7feffffe, P0 ;  /* 0x7feffffe1100780c */ /* 0x000fda0000704470 */
[----:B------:R-:W-:Y:S05]  /*5b30*/  @P0 BRA `(.L_x_39) ;  /* 0x0000000000740947 */ /* 0x000fea0003800000 */
[----:B------:R-:W-:Y:S01]  /*5b40*/  LOP3.LUT R10, R15, 0x7ff00000, RZ, 0xc0, !PT ;  /* 0x7ff000000f0a7812 */ /* 0x000fe200078ec0ff */
[----:B------:R-:W-:-:S03]  /*5b50*/  IMAD.MOV.U32 R26, RZ, RZ, RZ ;  /* 0x000000ffff1a7224 */ /* 0x000fc600078e00ff */
[CC--:B------:R-:W-:Y:S02]  /*5b60*/  VIADDMNMX R11, R5.reuse, -R10.reuse, 0xb9600000, !PT ;  /* 0xb9600000050b7446 */ /* 0x0c0fe4000780090a */
[----:B------:R-:W-:Y:S02]  /*5b70*/  ISETP.GE.U32.AND P0, PT, R5, R10, PT ;  /* 0x0000000a0500720c */ /* 0x000fe40003f06070 */
[----:B------:R-:W-:Y:S02]  /*5b80*/  VIMNMX R11, PT, PT, R11, 0x46a00000, PT ;  /* 0x46a000000b0b7848 */ /* 0x000fe40003fe0100 */
[----:B------:R-:W-:-:S05]  /*5b90*/  SEL R10, R9, 0x63400000, !P0 ;  /* 0x63400000090a7807 */ /* 0x000fca0004000000 */
[----:B------:R-:W-:-:S04]  /*5ba0*/  IMAD.IADD R10, R11, 0x1, -R10 ;  /* 0x000000010b0a7824 */ /* 0x000fc800078e0a0a */
[----:B------:R-:W-:-:S06]  /*5bb0*/  VIADD R27, R10, 0x7fe00000 ;  /* 0x7fe000000a1b7836 */ /* 0x000fcc0000000000 */
[----:B------:R-:W-:-:S10]  /*5bc0*/  DMUL R16, R24, R26 ;  /* 0x0000001a18107228 */ /* 0x000fd40000000000 */
[----:B------:R-:W-:-:S13]  /*5bd0*/  FSETP.GTU.AND P0, PT, |R17|, 1.469367938527859385e-39, PT ;  /* 0x001000001100780b */ /* 0x000fda0003f0c200 */
[----:B------:R-:W-:Y:S05]  /*5be0*/  @P0 BRA `(.L_x_40) ;  /* 0x0000000000a80947 */ /* 0x000fea0003800000 */
[----:B------:R-:W-:Y:S01]  /*5bf0*/  DFMA R12, R24, -R12, R22 ;  /* 0x8000000c180c722b */ /* 0x000fe20000000016 */
[----:B------:R-:W-:-:S09]  /*5c00*/  IMAD.MOV.U32 R26, RZ, RZ, RZ ;  /* 0x000000ffff1a7224 */ /* 0x000fd200078e00ff */
[C---:B------:R-:W-:Y:S02]  /*5c10*/  FSETP.NEU.AND P0, PT, R13.reuse, RZ, PT ;  /* 0x000000ff0d00720b */ /* 0x040fe40003f0d000 */
[----:B------:R-:W-:-:S04]  /*5c20*/  LOP3.LUT R5, R13, 0x80000000, R15, 0x48, !PT ;  /* 0x800000000d057812 */ /* 0x000fc800078e480f */
[----:B------:R-:W-:-:S07]  /*5c30*/  LOP3.LUT R27, R5, R27, RZ, 0xfc, !PT ;  /* 0x0000001b051b7212 */ /* 0x000fce00078efcff */
[----:B------:R-:W-:Y:S05]  /*5c40*/  @!P0 BRA `(.L_x_40) ;  /* 0x0000000000908947 */ /* 0x000fea0003800000 */
[----:B------:R-:W-:Y:S01]  /*5c50*/  IMAD.MOV R13, RZ, RZ, -R10 ;  /* 0x000000ffff0d7224 */ /* 0x000fe200078e0a0a */
[----:B------:R-:W-:Y:S01]  /*5c60*/  IADD3 R10, PT, PT, -R10, -0x43300000, RZ ;  /* 0xbcd000000a0a7810 */ /* 0x000fe20007ffe1ff */
[----:B------:R-:W-:-:S06]  /*5c70*/  IMAD.MOV.U32 R12, RZ, RZ, RZ ;  /* 0x000000ffff0c7224 */ /* 0x000fcc00078e00ff */
[----:B------:R-:W-:Y:S02]  /*5c80*/  DFMA R12, R16, -R12, R24 ;  /* 0x8000000c100c722b */ /* 0x000fe40000000018 */
[----:B------:R-:W-:-:S08]  /*5c90*/  DMUL.RP R24, R24, R26 ;  /* 0x0000001a18187228 */ /* 0x000fd00000008000 */
[----:B------:R-:W-:Y:S02]  /*5ca0*/  FSETP.NEU.AND P0, PT, |R13|, R10, PT ;  /* 0x0000000a0d00720b */ /* 0x000fe40003f0d200 */
[----:B------:R-:W-:Y:S02]  /*5cb0*/  LOP3.LUT R5, R25, R5, RZ, 0x3c, !PT ;  /* 0x0000000519057212 */ /* 0x000fe400078e3cff */
[----:B------:R-:W-:Y:S02]  /*5cc0*/  FSEL R10, R24, R16, !P0 ;  /* 0x00000010180a7208 */ /* 0x000fe40004000000 */
[----:B------:R-:W-:Y:S02]  /*5cd0*/  FSEL R11, R5, R17, !P0 ;  /* 0x00000011050b7208 */ /* 0x000fe40004000000 */
[----:B------:R-:W-:-:S03]  /*5ce0*/  MOV R16, R10 ;  /* 0x0000000a00107202 */ /* 0x000fc60000000f00 */
[----:B------:R-:W-:Y:S01]  /*5cf0*/  IMAD.MOV.U32 R17, RZ, RZ, R11 ;  /* 0x000000ffff117224 */ /* 0x000fe200078e000b */
[----:B------:R-:W-:Y:S06]  /*5d00*/  BRA `(.L_x_40) ;  /* 0x0000000000607947 */ /* 0x000fec0003800000 */
.L_x_39:
[----:B------:R-:W-:-:S14]  /*5d10*/  DSETP.NAN.AND P0, PT, R26, R26, PT ;  /* 0x0000001a1a00722a */ /* 0x000fdc0003f08000 */
[----:B------:R-:W-:Y:S05]  /*5d20*/  @P0 BRA `(.L_x_41) ;  /* 0x00000000004c0947 */ /* 0x000fea0003800000 */
[----:B------:R-:W-:-:S14]  /*5d30*/  DSETP.NAN.AND P0, PT, R14, R14, PT ;  /* 0x0000000e0e00722a */ /* 0x000fdc0003f08000 */
[----:B------:R-:W-:Y:S05]  /*5d40*/  @P0 BRA `(.L_x_42) ;  /* 0x0000000000340947 */ /* 0x000fea0003800000 */
[----:B------:R-:W-:Y:S01]  /*5d50*/  ISETP.NE.AND P0, PT, R10, R11, PT ;  /* 0x0000000b0a00720c */ /* 0x000fe20003f05270 */
[----:B------:R-:W-:Y:S02]  /*5d60*/  IMAD.MOV.U32 R16, RZ, RZ, 0x0 ;  /* 0x00000000ff107424 */ /* 0x000fe400078e00ff */
[----:B------:R-:W-:-:S10]  /*5d70*/  IMAD.MOV.U32 R17, RZ, RZ, -0x80000 ;  /* 0xfff80000ff117424 */ /* 0x000fd400078e00ff */
[----:B------:R-:W-:Y:S05]  /*5d80*/  @!P0 BRA `(.L_x_40) ;  /* 0x0000000000408947 */ /* 0x000fea0003800000 */
[----:B------:R-:W-:Y:S02]  /*5d90*/  ISETP.NE.AND P0, PT, R10, 0x7ff00000, PT ;  /* 0x7ff000000a00780c */ /* 0x000fe40003f05270 */
[----:B------:R-:W-:Y:S02]  /*5da0*/  LOP3.LUT R15, R27, 0x80000000, R15, 0x48, !PT ;  /* 0x800000001b0f7812 */ /* 0x000fe400078e480f */
[----:B------:R-:W-:-:S13]  /*5db0*/  ISETP.EQ.OR P0, PT, R11, RZ, !P0 ;  /* 0x000000ff0b00720c */ /* 0x000fda0004702670 */
[----:B------:R-:W-:Y:S01]  /*5dc0*/  @P0 LOP3.LUT R5, R15, 0x7ff00000, RZ, 0xfc, !PT ;  /* 0x7ff000000f050812 */ /* 0x000fe200078efcff */
[----:B------:R-:W-:Y:S02]  /*5dd0*/  @!P0 IMAD.MOV.U32 R16, RZ, RZ, RZ ;  /* 0x000000ffff108224 */ /* 0x000fe400078e00ff */
[----:B------:R-:W-:Y:S01]  /*5de0*/  @!P0 IMAD.MOV.U32 R17, RZ, RZ, R15 ;  /* 0x000000ffff118224 */ /* 0x000fe200078e000f */
[----:B------:R-:W-:Y:S01]  /*5df0*/  @P0 MOV R17, R5 ;  /* 0x0000000500110202 */ /* 0x000fe20000000f00 */
[----:B------:R-:W-:Y:S01]  /*5e00*/  @P0 IMAD.MOV.U32 R16, RZ, RZ, RZ ;  /* 0x000000ffff100224 */ /* 0x000fe200078e00ff */
[----:B------:R-:W-:Y:S06]  /*5e10*/  BRA `(.L_x_40) ;  /* 0x00000000001c7947 */ /* 0x000fec0003800000 */
.L_x_42:
[----:B------:R-:W-:Y:S01]  /*5e20*/  LOP3.LUT R5, R15, 0x80000, RZ, 0xfc, !PT ;  /* 0x000800000f057812 */ /* 0x000fe200078efcff */
[----:B------:R-:W-:-:S04]  /*5e30*/  IMAD.MOV.U32 R16, RZ, RZ, R14 ;  /* 0x000000ffff107224 */ /* 0x000fc800078e000e */
[----:B------:R-:W-:Y:S01]  /*5e40*/  IMAD.MOV.U32 R17, RZ, RZ, R5 ;  /* 0x000000ffff117224 */ /* 0x000fe200078e0005 */
[----:B------:R-:W-:Y:S06]  /*5e50*/  BRA `(.L_x_40) ;  /* 0x00000000000c7947 */ /* 0x000fec0003800000 */
.L_x_41:
[----:B------:R-:W-:Y:S01]  /*5e60*/  LOP3.LUT R5, R27, 0x80000, RZ, 0xfc, !PT ;  /* 0x000800001b057812 */ /* 0x000fe200078efcff */
[----:B------:R-:W-:-:S04]  /*5e70*/  IMAD.MOV.U32 R16, RZ, RZ, R26 ;  /* 0x000000ffff107224 */ /* 0x000fc800078e001a */
[----:B------:R-:W-:-:S07]  /*5e80*/  IMAD.MOV.U32 R17, RZ, RZ, R5 ;  /* 0x000000ffff117224 */ /* 0x000fce00078e0005 */
.L_x_40:
[----:B------:R-:W-:Y:S01]  /*5e90*/  MOV R9, 0x0 ;  /* 0x0000000000097802 */ /* 0x000fe20000000f00 */
[----:B------:R-:W-:Y:S02]  /*5ea0*/  IMAD.MOV.U32 R10, RZ, RZ, R16 ;  /* 0x000000ffff0a7224 */ /* 0x000fe400078e0010 */
[----:B------:R-:W-:Y:S01]  /*5eb0*/  IMAD.MOV.U32 R5, RZ, RZ, R17 ;  /* 0x000000ffff057224 */ /* 0x000fe200078e0011 */
[----:B------:R-:W-:Y:S06]  /*5ec0*/  RET.REL.NODEC R8 `(_Z8fakeexpsjPdS_S_) ;  /* 0xffffffa0084c7950 */ /* 0x000fec0003c3ffff */
        .weak           $__internal_2_$__cuda_sm20_dsqrt_rn_f64_mediumpath_v1
        .type           $__internal_2_$__cuda_sm20_dsqrt_rn_f64_mediumpath_v1,@function
        .size           $__internal_2_$__cuda_sm20_dsqrt_rn_f64_mediumpath_v1,($_Z8fakeexpsjPdS_S_$__internal_trig_reduction_slowpathd - $__internal_2_$__cuda_sm20_dsqrt_rn_f64_mediumpath_v1)
$__internal_2_$__cuda_sm20_dsqrt_rn_f64_mediumpath_v1:
[----:B------:R-:W-:-:S13]  /*5ed0*/  ISETP.GE.U32.AND P0, PT, R26, -0x3400000, PT ;  /* 0xfcc000001a00780c */ /* 0x000fda0003f06070 */
[----:B------:R-:W-:Y:S05]  /*5ee0*/  @!P0 BRA `(.L_x_43) ;  /* 0x0000000000208947 */ /* 0x000fea0003800000 */
[----:B------:R-:W-:-:S10]  /*5ef0*/  DFMA.RM R2, R8, R2, R10 ;  /* 0x000000020802722b */ /* 0x000fd4000000400a */
[----:B------:R-:W-:-:S05]  /*5f00*/  IADD3 R8, P0, PT, R2, 0x1, RZ ;  /* 0x0000000102087810 */ /* 0x000fca0007f1e0ff */
[----:B------:R-:W-:-:S06]  /*5f10*/  IMAD.X R9, RZ, RZ, R3, P0 ;  /* 0x000000ffff097224 */ /* 0x000fcc00000e0603 */
[----:B------:R-:W-:-:S08]  /*5f20*/  DFMA.RP R22, -R2, R8, R22 ;  /* 0x000000080216722b */ /* 0x000fd00000008116 */
[----:B------:R-:W-:-:S06]  /*5f30*/  DSETP.GT.AND P0, PT, R22, RZ, PT ;  /* 0x000000ff1600722a */ /* 0x000fcc0003f04000 */
[----:B------:R-:W-:Y:S02]  /*5f40*/  FSEL R2, R8, R2, P0 ;  /* 0x0000000208027208 */ /* 0x000fe40000000000 */
[----:B------:R-:W-:Y:S01]  /*5f50*/  FSEL R3, R9, R3, P0 ;  /* 0x0000000309037208 */ /* 0x000fe20000000000 */
[----:B------:R-:W-:Y:S06]  /*5f60*/  BRA `(.L_x_44) ;  /* 0x0000000000647947 */ /* 0x000fec0003800000 */
.L_x_43:
[----:B------:R-:W-:-:S14]  /*5f70*/  DSETP.NE.AND P0, PT, R22, RZ, PT ;  /* 0x000000ff1600722a */ /* 0x000fdc0003f05000 */
[----:B------:R-:W-:Y:S05]  /*5f80*/  @!P0 BRA `(.L_x_45) ;  /* 0x0000000000588947 */ /* 0x000fea0003800000 */
[----:B------:R-:W-:-:S13]  /*5f90*/  ISETP.GE.AND P0, PT, R23, RZ, PT ;  /* 0x000000ff1700720c */ /* 0x000fda0003f06270 */
[----:B------:R-:W-:Y:S02]  /*5fa0*/  @!P0 IMAD.MOV.U32 R2, RZ, RZ, 0x0 ;  /* 0x00000000ff028424 */ /* 0x000fe400078e00ff */
[----:B------:R-:W-:Y:S01]  /*5fb0*/  @!P0 IMAD.MOV.U32 R3, RZ, RZ, -0x80000 ;  /* 0xfff80000ff038424 */ /* 0x000fe200078e00ff */
[----:B------:R-:W-:Y:S06]  /*5fc0*/  @!P0 BRA `(.L_x_44) ;  /* 0x00000000004c8947 */ /* 0x000fec0003800000 */
[----:B------:R-:W-:-:S13]  /*5fd0*/  ISETP.GT.AND P0, PT, R23, 0x7fefffff, PT ;  /* 0x7fefffff1700780c */ /* 0x000fda0003f04270 */
[----:B------:R-:W-:Y:S05]  /*5fe0*/  @P0 BRA `(.L_x_45) ;  /* 0x0000000000400947 */ /* 0x000fea0003800000 */
[----:B------:R-:W-:Y:S01]  /*5ff0*/  DMUL R22, R22, 8.11296384146066816958e+31 ;  /* 0x4690000016167828 */ /* 0x000fe20000000000 */
[----:B------:R-:W-:Y:S02]  /*6000*/  IMAD.MOV.U32 R2, RZ, RZ, RZ ;  /* 0x000000ffff027224 */ /* 0x000fe400078e00ff */
[----:B------:R-:W-:Y:S02]  /*6010*/  IMAD.MOV.U32 R8, RZ, RZ, 0x0 ;  /* 0x00000000ff087424 */ /* 0x000fe400078e00ff */
[----:B------:R-:W-:Y:S01]  /*6020*/  IMAD.MOV.U32 R9, RZ, RZ, 0x3fd80000 ;  /* 0x3fd80000ff097424 */ /* 0x000fe200078e00ff */
[----:B------:R-:W0:Y:S02]  /*6030*/  MUFU.RSQ64H R3, R23 ;  /* 0x0000001700037308 */ /* 0x000e240000001c00 */
[----:B0-----:R-:W-:-:S08]  /*6040*/  DMUL R10, R2, R2 ;  /* 0x00000002020a7228 */ /* 0x001fd00000000000 */
[----:B------:R-:W-:-:S08]  /*6050*/  DFMA R10, R22, -R10, 1 ;  /* 0x3ff00000160a742b */ /* 0x000fd0000000080a */
[----:B------:R-:W-:Y:S02]  /*6060*/  DFMA R8, R10, R8, 0.5 ;  /* 0x3fe000000a08742b */ /* 0x000fe40000000008 */
[----:B------:R-:W-:-:S08]  /*6070*/  DMUL R10, R2, R10 ;  /* 0x0000000a020a7228 */ /* 0x000fd00000000000 */
[----:B------:R-:W-:-:S08]  /*6080*/  DFMA R8, R8, R10, R2 ;  /* 0x0000000a0808722b */ /* 0x000fd00000000002 */
[----:B------:R-:W-:Y:S02]  /*6090*/  DMUL R2, R22, R8 ;  /* 0x0000000816027228 */ /* 0x000fe40000000000 */
[----:B------:R-:W-:-:S06]  /*60a0*/  IADD3 R9, PT, PT, R9, -0x100000, RZ ;  /* 0xfff0000009097810 */ /* 0x000fcc0007ffe0ff */
[----:B------:R-:W-:-:S08]  /*60b0*/  DFMA R10, R2, -R2, R22 ;  /* 0x80000002020a722b */ /* 0x000fd00000000016 */
[----:B------:R-:W-:-:S10]  /*60c0*/  DFMA R2, R8, R10, R2 ;  /* 0x0000000a0802722b */ /* 0x000fd40000000002 */
[----:B------:R-:W-:Y:S01]  /*60d0*/  VIADD R3, R3, 0xfcb00000 ;  /* 0xfcb0000003037836 */ /* 0x000fe20000000000 */
[----:B------:R-:W-:Y:S06]  /*60e0*/  BRA `(.L_x_44) ;  /* 0x0000000000047947 */ /* 0x000fec0003800000 */
.L_x_45:
[----:B------:R-:W-:-:S11]  /*60f0*/  DADD R2, R22, R22 ;  /* 0x0000000016027229 */ /* 0x000fd60000000016 */
.L_x_44:
[----:B------:R-:W-:Y:S02]  /*6100*/  IMAD.MOV.U32 R25, RZ, RZ, 0x0 ;  /* 0x00000000ff197424 */ /* 0x000fe400078e00ff */
[----:B------:R-:W-:Y:S02]  /*6110*/  IMAD.MOV.U32 R8, RZ, RZ, R2 ;  /* 0x000000ffff087224 */ /* 0x000fe400078e0002 */
[----:B------:R-:W-:Y:S01]  /*6120*/  IMAD.MOV.U32 R9, RZ, RZ, R3 ;  /* 0x000000ffff097224 */ /* 0x000fe200078e0003 */
[----:B------:R-:W-:Y:S06]  /*6130*/  RET.REL.NODEC R24 `(_Z8fakeexpsjPdS_S_) ;  /* 0xffffff9c18b07950 */ /* 0x000fec0003c3ffff */
        .type           $_Z8fakeexpsjPdS_S_$__internal_trig_reduction_slowpathd,@function
        .size           $_Z8fakeexpsjPdS_S_$__internal_trig_reduction_slowpathd,(.L_x_54 - $_Z8fakeexpsjPdS_S_$__internal_trig_reduction_slowpathd)
$_Z8fakeexpsjPdS_S_$__internal_trig_reduction_slowpathd:
[--C-:B------:R-:W-:Y:S01]  /*6140*/  SHF.R.U32.HI R9, RZ, 0x14, R5.reuse ;  /* 0x00000014ff097819 */ /* 0x100fe20000011605 */
[----:B------:R-:W-:Y:S02]  /*6150*/  IMAD.MOV.U32 R17, RZ, RZ, R5 ;  /* 0x000000ffff117224 */ /* 0x000fe400078e0005 */
[----:B------:R-:W-:Y:S01]  /*6160*/  IMAD.MOV.U32 R10, RZ, RZ, RZ ;  /* 0x000000ffff0a7224 */ /* 0x000fe200078e00ff */
[----:B------:R-:W-:-:S04]  /*6170*/  LOP3.LUT R11, R9, 0x7ff, RZ, 0xc0, !PT ;  /* 0x000007ff090b7812 */ /* 0x000fc800078ec0ff */
[----:B------:R-:W-:-:S13]  /*6180*/  ISETP.NE.AND P0, PT, R11, 0x7ff, PT ;  /* 0x000007ff0b00780c */ /* 0x000fda0003f05270 */
[----:B------:R-:W-:Y:S05]  /*6190*/  @!P0 BRA `(.L_x_46) ;  /* 0x00000008002c8947 */ /* 0x000fea0003800000 */
[----:B------:R-:W-:Y:S01]  /*61a0*/  IADD3 R11, PT, PT, R11, -0x400, RZ ;  /* 0xfffffc000b0b7810 */ /* 0x000fe20007ffe0ff */
[----:B------:R-:W-:Y:S01]  /*61b0*/  UIADD3 UR13, UPT, UPT, UR19, 0xa0, URZ ;  /* 0x000000a0130d7890 */ /* 0x000fe2000fffe0ff */
[----:B------:R-:W-:Y:S02]  /*61c0*/  CS2R R12, SRZ ;  /* 0x00000000000c7805 */ /* 0x000fe4000001ff00 */
[----:B------:R-:W-:Y:S02]  /*61d0*/  SHF.R.U32.HI R10, RZ, 0x6, R11 ;  /* 0x00000006ff0a7819 */ /* 0x000fe4000001160b */
[----:B------:R-:W-:Y:S02]  /*61e0*/  ISETP.GE.U32.AND P0, PT, R11, 0x80, PT ;  /* 0x000000800b00780c */ /* 0x000fe40003f06070 */
[C---:B------:R-:W-:Y:S02]  /*61f0*/  IADD3 R11, PT, PT, -R10.reuse, 0x13, RZ ;  /* 0x000000130a0b7810 */ /* 0x040fe40007ffe1ff */
[----:B------:R-:W-:-:S02]  /*6200*/  IADD3 R15, PT, PT, -R10, 0xf, RZ ;  /* 0x0000000f0a0f7810 */ /* 0x000fc40007ffe1ff */
[----:B------:R-:W-:-:S04]  /*6210*/  SEL R11, R11, 0x12, P0 ;  /* 0x000000120b0b7807 */ /* 0x000fc80000000000 */
[----:B------:R-:W-:-:S13]  /*6220*/  ISETP.GE.AND P0, PT, R15, R11, PT ;  /* 0x0000000b0f00720c */ /* 0x000fda0003f06270 */
[----:B------:R-:W-:Y:S05]  /*6230*/  @P0 BRA `(.L_x_47) ;  /* 0x0000000000880947 */ /* 0x000fea0003800000 */
[C---:B------:R-:W-:Y:S01]  /*6240*/  SHF.L.U64.HI R17, R14.reuse, 0xb, R17 ;  /* 0x0000000b0e117819 */ /* 0x040fe20000010211 */
[----:B------:R-:W-:Y:S01]  /*6250*/  IMAD.SHL.U32 R19, R14, 0x800, RZ ;  /* 0x000008000e137824 */ /* 0x000fe200078e00ff */
[----:B------:R-:W-:Y:S01]  /*6260*/  IADD3 R16, PT, PT, RZ, -R10, -R11 ;  /* 0x8000000aff107210 */ /* 0x000fe20007ffe80b */
[----:B------:R-:W-:Y:S01]  /*6270*/  IMAD.MOV.U32 R25, RZ, RZ, R15 ;  /* 0x000000ffff197224 */ /* 0x000fe200078e000f */
[----:B------:R-:W-:Y:S02]  /*6280*/  CS2R R12, SRZ ;  /* 0x00000000000c7805 */ /* 0x000fe4000001ff00 */
[----:B------:R-:W-:Y:S01]  /*6290*/  LOP3.LUT R17, R17, 0x80000000, RZ, 0xfc, !PT ;  /* 0x8000000011117812 */ /* 0x000fe200078efcff */
[----:B------:R-:W0:Y:S01]  /*62a0*/  LDCU.64 UR16, c[0x0][0x358] ;  /* 0x00006b00ff1077ac */ /* 0x000e220008000a00 */
[----:B------:R-:W-:-:S05]  /*62b0*/  UMOV UR6, URZ ;  /* 0x000000ff00067c82 */ /* 0x000fca0008000000 */
.L_x_48:
[----:B------:R-:W1:Y:S02]  /*62c0*/  LDC.64 R14, c[0x4][0x40] ;  /* 0x01001000ff0e7b82 */ /* 0x000e640000000a00 */
[----:B-1----:R-:W-:-:S06]  /*62d0*/  IMAD.WIDE R14, R25, 0x8, R14 ;  /* 0x00000008190e7825 */ /* 0x002fcc00078e020e */
[----:B0-----:R-:W2:Y:S01]  /*62e0*/  LDG.E.64.CONSTANT R14, desc[UR16][R14.64] ;  /* 0x000000100e0e7981 */ /* 0x001ea2000c1e9b00 */
[----:B------:R-:W-:Y:S01]  /*62f0*/  VIADD R16, R16, 0x1 ;  /* 0x0000000110107836 */ /* 0x000fe20000000000 */
[----:B------:R-:W-:Y:S01]  /*6300*/  ULEA UR15, UR6, UR13, 0x3 ;  /* 0x0000000d060f7291 */ /* 0x000fe2000f8e18ff */
[----:B------:R-:W-:Y:S01]  /*6310*/  IADD3 R25, PT, PT, R25, 0x1, RZ ;  /* 0x0000000119197810 */ /* 0x000fe20007ffe0ff */
[----:B------:R-:W-:Y:S01]  /*6320*/  UIADD3 UR6, UPT, UPT, UR6, 0x1, URZ ;  /* 0x0000000106067890 */ /* 0x000fe2000fffe0ff */
[----:B--2---:R-:W-:-:S04]  /*6330*/  IMAD.WIDE.U32 R12, P2, R14, R19, R12 ;  /* 0x000000130e0c7225 */ /* 0x004fc8000784000c */
[----:B------:R-:W-:Y:S02]  /*6340*/  IMAD R27, R14, R17, RZ ;  /* 0x000000110e1b7224 */ /* 0x000fe400078e02ff */
[----:B------:R-:W-:-:S03]  /*6350*/  IMAD R18, R15, R19, RZ ;  /* 0x000000130f127224 */ /* 0x000fc600078e02ff */
[----:B------:R-:W-:Y:S01]  /*6360*/  IADD3 R13, P0, PT, R27, R13, RZ ;  /* 0x0000000d1b0d7210 */ /* 0x000fe20007f1e0ff */
[----:B------:R-:W-:-:S03]  /*6370*/  IMAD.HI.U32 R27, R14, R17, RZ ;  /* 0x000000110e1b7227 */ /* 0x000fc600078e00ff */
[----:B------:R-:W-:Y:S01]  /*6380*/  IADD3 R13, P1, PT, R18, R13, RZ ;  /* 0x0000000d120d7210 */ /* 0x000fe20007f3e0ff */
[----:B------:R-:W-:-:S04]  /*6390*/  IMAD.HI.U32 R18, R15, R19, RZ ;  /* 0x000000130f127227 */ /* 0x000fc800078e00ff */
[----:B------:R-:W-:Y:S01]  /*63a0*/  IMAD.X R27, RZ, RZ, R27, P2 ;  /* 0x000000ffff1b7224 */ /* 0x000fe200010e061b */
[----:B------:R0:W-:Y:S01]  /*63b0*/  STL.64 [UR15], R12 ;  /* 0x0000000cff007987 */ /* 0x0001e20008100a0f */
[----:B------:R-:W-:-:S03]  /*63c0*/  IMAD.HI.U32 R14, R15, R17, RZ ;  /* 0x000000110f0e7227 */ /* 0x000fc600078e00ff */
[----:B------:R-:W-:Y:S01]  /*63d0*/  IADD3.X R18, P0, PT, R18, R27, RZ, P0, !PT ;  /* 0x0000001b12127210 */ /* 0x000fe2000071e4ff */
[----:B------:R-:W-:-:S04]  /*63e0*/  IMAD R15, R15, R17, RZ ;  /* 0x000000110f0f7224 */ /* 0x000fc800078e02ff */
[----:B------:R-:W-:Y:S01]  /*63f0*/  IMAD.X R14, RZ, RZ, R14, P0 ;  /* 0x000000ffff0e7224 */ /* 0x000fe200000e060e */
[----:B------:R-:W-:Y:S02]  /*6400*/  ISETP.NE.AND P0, PT, R16, -0xf, PT ;  /* 0xfffffff11000780c */ /* 0x000fe40003f05270 */
[----:B------:R-:W-:-:S05]  /*6410*/  IADD3.X R18, P1, PT, R15, R18, RZ, P1, !PT ;  /* 0x000000120f127210 */ /* 0x000fca0000f3e4ff */
[----:B0-----:R-:W-:Y:S02]  /*6420*/  IMAD.X R13, RZ, RZ, R14, P1 ;  /* 0x000000ffff0d7224 */ /* 0x001fe400008e060e */
[----:B------:R-:W-:-:S04]  /*6430*/  IMAD.MOV.U32 R12, RZ, RZ, R18 ;  /* 0x000000ffff0c7224 */ /* 0x000fc800078e0012 */
[----:B------:R-:W-:Y:S05]  /*6440*/  @P0 BRA `(.L_x_48) ;  /* 0xfffffffc009c0947 */ /* 0x000fea000383ffff */
[----:B------:R-:W-:-:S07]  /*6450*/  IMAD.MOV.U32 R15, RZ, RZ, R11 ;  /* 0x000000ffff0f7224 */ /* 0x000fce00078e000b */
.L_x_47:
[----:B------:R-:W-:Y:S01]  /*6460*/  LOP3.LUT P0, R25, R9, 0x3f, RZ, 0xc0, !PT ;  /* 0x0000003f09197812 */ /* 0x000fe2000780c0ff */
[----:B------:R-:W-:-:S05]  /*6470*/  IMAD.IADD R29, R10, 0x1, R15 ;  /* 0x000000010a1d7824 */ /* 0x000fca00078e020f */
[----:B------:R-:W-:-:S05]  /*6480*/  LEA R29, R29, UR13, 0x3 ;  /* 0x0000000d1d1d7c11 */ /* 0x000fca000f8e18ff */
[----:B------:R0:W-:Y:S04]  /*6490*/  STL.64 [R29+-0x78], R12 ;  /* 0xffff880c1d007387 */ /* 0x0001e80000100a00 */
[----:B------:R-:W2:Y:S04]  /*64a0*/  @P0 LDL.64 R16, [R1+0xa8] ;  /* 0x0000a80001100983 */ /* 0x000ea80000100a00 */
[----:B------:R-:W3:Y:S04]  /*64b0*/  LDL.64 R14, [R1+0xb0] ;  /* 0x0000b000010e7983 */ /* 0x000ee80000100a00 */
[----:B------:R-:W4:Y:S01]  /*64c0*/  LDL.64 R10, [R1+0xb8] ;  /* 0x0000b800010a7983 */ /* 0x000f220000100a00 */
[----:B--2---:R-:W-:-:S02]  /*64d0*/  @P0 SHF.R.U64 R19, R16, 0x1, R17 ;  /* 0x0000000110130819 */ /* 0x004fc40000001211 */
[----:B------:R-:W-:Y:S02]  /*64e0*/  @P0 SHF.R.U32.HI R27, RZ, 0x1, R17 ;  /* 0x00000001ff1b0819 */ /* 0x000fe40000011611 */
[----:B------:R-:W-:Y:S02]  /*64f0*/  @P0 LOP3.LUT R16, R25, 0x3f, RZ, 0x3c, !PT ;  /* 0x0000003f19100812 */ /* 0x000fe400078e3cff */
[C---:B---3--:R-:W-:Y:S02]  /*6500*/  @P0 SHF.L.U32 R18, R14.reuse, R25, RZ ;  /* 0x000000190e120219 */ /* 0x048fe400000006ff */
[----:B0-----:R-:W-:Y:S02]  /*6510*/  @P0 SHF.R.U64 R13, R19, R16, R27 ;  /* 0x00000010130d0219 */ /* 0x001fe4000000121b */
[--C-:B------:R-:W-:Y:S02]  /*6520*/  @P0 SHF.R.U32.HI R9, RZ, 0x1, R15.reuse ;  /* 0x00000001ff090819 */ /* 0x100fe4000001160f */
[----:B------:R-:W-:-:S02]  /*6530*/  @P0 SHF.R.U64 R24, R14, 0x1, R15 ;  /* 0x000000010e180819 */ /* 0x000fc4000000120f */
[----:B------:R-:W-:Y:S02]  /*6540*/  @P0 SHF.L.U64.HI R17, R14, R25, R15 ;  /* 0x000000190e110219 */ /* 0x000fe4000001020f */
[-C--:B------:R-:W-:Y:S02]  /*6550*/  @P0 SHF.R.U32.HI R12, RZ, R16.reuse, R27 ;  /* 0x00000010ff0c0219 */ /* 0x080fe4000001161b */
[----:B------:R-:W-:Y:S02]  /*6560*/  @P0 LOP3.LUT R14, R18, R13, RZ, 0xfc, !PT ;  /* 0x0000000d120e0212 */ /* 0x000fe400078efcff */
[-C--:B----4-:R-:W-:Y:S02]  /*6570*/  @P0 SHF.L.U32 R19, R10, R25.reuse, RZ ;  /* 0x000000190a130219 */ /* 0x090fe400000006ff */
[----:B------:R-:W-:Y:S02]  /*6580*/  @P0 SHF.R.U64 R24, R24, R16, R9 ;  /* 0x0000001018180219 */ /* 0x000fe40000001209 */
[----:B------:R-:W-:Y:S01]  /*6590*/  @P0 LOP3.LUT R15, R17, R12, RZ, 0xfc, !PT ;  /* 0x0000000c110f0212 */ /* 0x000fe200078efcff */
[----:B------:R-:W-:Y:S01]  /*65a0*/  IMAD.SHL.U32 R12, R14, 0x4, RZ ;  /* 0x000000040e0c7824 */ /* 0x000fe200078e00ff */
[----:B------:R-:W-:-:S02]  /*65b0*/  @P0 SHF.L.U64.HI R18, R10, R25, R11 ;  /* 0x000000190a120219 */ /* 0x000fc4000001020b */
[----:B------:R-:W-:Y:S02]  /*65c0*/  @P0 SHF.R.U32.HI R9, RZ, R16, R9 ;  /* 0x00000010ff090219 */ /* 0x000fe40000011609 */
[----:B------:R-:W-:Y:S02]  /*65d0*/  @P0 LOP3.LUT R10, R19, R24, RZ, 0xfc, !PT ;  /* 0x00000018130a0212 */ /* 0x000fe400078efcff */
[----:B------:R-:W-:Y:S02]  /*65e0*/  SHF.L.U64.HI R14, R14, 0x2, R15 ;  /* 0x000000020e0e7819 */ /* 0x000fe4000001020f */
[----:B------:R-:W-:Y:S02]  /*65f0*/  @P0 LOP3.LUT R11, R18, R9, RZ, 0xfc, !PT ;  /* 0x00000009120b0212 */ /* 0x000fe400078efcff */
[----:B------:R-:W-:Y:S02]  /*6600*/  SHF.L.W.U32.HI R15, R15, 0x2, R10 ;  /* 0x000000020f0f7819 */ /* 0x000fe40000010e0a */
[----:B------:R-:W-:-:S02]  /*6610*/  IADD3 RZ, P0, PT, RZ, -R12, RZ ;  /* 0x8000000cffff7210 */ /* 0x000fc40007f1e0ff */
[----:B------:R-:W-:Y:S02]  /*6620*/  LOP3.LUT R13, RZ, R14, RZ, 0x33, !PT ;  /* 0x0000000eff0d7212 */ /* 0x000fe400078e33ff */
[----:B------:R-:W-:Y:S02]  /*6630*/  SHF.L.W.U32.HI R10, R10, 0x2, R11 ;  /* 0x000000020a0a7819 */ /* 0x000fe40000010e0b */
[----:B------:R-:W-:Y:S02]  /*6640*/  LOP3.LUT R9, RZ, R15, RZ, 0x33, !PT ;  /* 0x0000000fff097212 */ /* 0x000fe400078e33ff */
[----:B------:R-:W-:Y:S02]  /*6650*/  IADD3.X R13, P0, PT, RZ, R13, RZ, P0, !PT ;  /* 0x0000000dff0d7210 */ /* 0x000fe4000071e4ff */
[----:B------:R-:W-:Y:S02]  /*6660*/  LOP3.LUT R16, RZ, R10, RZ, 0x33, !PT ;  /* 0x0000000aff107212 */ /* 0x000fe400078e33ff */
[----:B------:R-:W-:-:S02]  /*6670*/  IADD3.X R18, P1, PT, RZ, R9, RZ, P0, !PT ;  /* 0x00000009ff127210 */ /* 0x000fc4000073e4ff */
[----:B------:R-:W-:-:S03]  /*6680*/  ISETP.GT.U32.AND P2, PT, R15, -0x1, PT ;  /* 0xffffffff0f00780c */ /* 0x000fc60003f44070 */
[----:B------:R-:W-:Y:S01]  /*6690*/  IMAD.X R9, RZ, RZ, R16, P1 ;  /* 0x000000ffff097224 */ /* 0x000fe200008e0610 */
[----:B------:R-:W-:-:S04]  /*66a0*/  ISETP.GT.AND.EX P0, PT, R10, -0x1, PT, P2 ;  /* 0xffffffff0a00780c */ /* 0x000fc80003f04320 */
[----:B------:R-:W-:Y:S02]  /*66b0*/  SEL R9, R10, R9, P0 ;  /* 0x000000090a097207 */ /* 0x000fe40000000000 */
[----:B------:R-:W-:Y:S02]  /*66c0*/  SEL R18, R15, R18, P0 ;  /* 0x000000120f127207 */ /* 0x000fe40000000000 */
[----:B------:R-:W-:-:S04]  /*66d0*/  ISETP.NE.U32.AND P1, PT, R9, RZ, PT ;  /* 0x000000ff0900720c */ /* 0x000fc80003f25070 */
[----:B------:R-:W-:Y:S02]  /*66e0*/  SEL R15, R18, R9, !P1 ;  /* 0x00000009120f7207 */ /* 0x000fe40004800000 */
[----:B------:R-:W-:-:S04]  /*66f0*/  @!P0 IADD3 R12, PT, PT, -R12, RZ, RZ ;  /* 0x000000ff0c0c8210 */ /* 0x000fc80007ffe1ff */
[----:B------:R-:W0:Y:S02]  /*6700*/  FLO.U32 R15, R15 ;  /* 0x0000000f000f7300 */ /* 0x000e2400000e0000 */
[C---:B0-----:R-:W-:Y:S02]  /*6710*/  IADD3 R17, PT, PT, -R15.reuse, 0x1f, RZ ;  /* 0x0000001f0f117810 */ /* 0x041fe40007ffe1ff */
[----:B------:R-:W-:-:S03]  /*6720*/  IADD3 R16, PT, PT, -R15, 0x3f, RZ ;  /* 0x0000003f0f107810 */ /* 0x000fc60007ffe1ff */
[----:B------:R-:W-:Y:S01]  /*6730*/  @P1 IMAD.MOV R16, RZ, RZ, R17 ;  /* 0x000000ffff101224 */ /* 0x000fe200078e0211 */
[----:B------:R-:W-:-:S04]  /*6740*/  SEL R17, R14, R13, P0 ;  /* 0x0000000d0e117207 */ /* 0x000fc80000000000 */
[----:B------:R-:W-:-:S13]  /*6750*/  ISETP.NE.AND P1, PT, R16, RZ, PT ;  /* 0x000000ff1000720c */ /* 0x000fda0003f25270 */
[----:B------:R-:W-:Y:S05]  /*6760*/  @!P1 BRA `(.L_x_49) ;  /* 0x0000000000289947 */ /* 0x000fea0003800000 */
[----:B------:R-:W-:Y:S02]  /*6770*/  LOP3.LUT R13, R16, 0x3f, RZ, 0xc0, !PT ;  /* 0x0000003f100d7812 */ /* 0x000fe400078ec0ff */
[--C-:B------:R-:W-:Y:S02]  /*6780*/  SHF.R.U64 R15, R12, 0x1, R17.reuse ;  /* 0x000000010c0f7819 */ /* 0x100fe40000001211 */
[----:B------:R-:W-:Y:S02]  /*6790*/  SHF.R.U32.HI R17, RZ, 0x1, R17 ;  /* 0x00000001ff117819 */ /* 0x000fe40000011611 */
[----:B------:R-:W-:Y:S02]  /*67a0*/  LOP3.LUT R12, R16, 0x3f, RZ, 0xc, !PT ;  /* 0x0000003f100c7812 */ /* 0x000fe400078e0cff */
[CC--:B------:R-:W-:Y:S02]  /*67b0*/  SHF.L.U64.HI R14, R18.reuse, R13.reuse, R9 ;  /* 0x0000000d120e7219 */ /* 0x0c0fe40000010209 */
[----:B------:R-:W-:-:S02]  /*67c0*/  SHF.L.U32 R13, R18, R13, RZ ;  /* 0x0000000d120d7219 */ /* 0x000fc400000006ff */
[-CC-:B------:R-:W-:Y:S02]  /*67d0*/  SHF.R.U64 R18, R15, R12.reuse, R17.reuse ;  /* 0x0000000c0f127219 */ /* 0x180fe40000001211 */
[----:B------:R-:W-:Y:S02]  /*67e0*/  SHF.R.U32.HI R9, RZ, R12, R17 ;  /* 0x0000000cff097219 */ /* 0x000fe40000011611 */
[----:B------:R-:W-:Y:S02]  /*67f0*/  LOP3.LUT R18, R13, R18, RZ, 0xfc, !PT ;  /* 0x000000120d127212 */ /* 0x000fe400078efcff */
[----:B------:R-:W-:-:S07]  /*6800*/  LOP3.LUT R9, R14, R9, RZ, 0xfc, !PT ;  /* 0x000000090e097212 */ /* 0x000fce00078efcff */
.L_x_49:
[----:B------:R-:W-:Y:S01]  /*6810*/  IMAD.WIDE.U32 R14, R18, 0x2168c235, RZ ;  /* 0x2168c235120e7825 */ /* 0x000fe200078e00ff */
[----:B------:R-:W-:-:S03]  /*6820*/  SHF.R.U32.HI R11, RZ, 0x1e, R11 ;  /* 0x0000001eff0b7819 */ /* 0x000fc6000001160b */
[----:B------:R-:W-:Y:S01]  /*6830*/  IMAD.MOV.U32 R12, RZ, RZ, R15 ;  /* 0x000000ffff0c7224 */ /* 0x000fe200078e000f */
[----:B------:R-:W-:Y:S01]  /*6840*/  IADD3 RZ, P1, PT, R14, R14, RZ ;  /* 0x0000000e0eff7210 */ /* 0x000fe20007f3e0ff */
[----:B------:R-:W-:Y:S01]  /*6850*/  IMAD.MOV.U32 R13, RZ, RZ, RZ ;  /* 0x000000ffff0d7224 */ /* 0x000fe200078e00ff */
[----:B------:R-:W-:Y:S01]  /*6860*/  LEA.HI R10, R10, R11, RZ, 0x1 ;  /* 0x0000000b0a0a7211 */ /* 0x000fe200078f08ff */
[----:B------:R-:W-:-:S04]  /*6870*/  IMAD.HI.U32 R15, R9, -0x36f0255e, RZ ;  /* 0xc90fdaa2090f7827 */ /* 0x000fc800078e00ff */
[----:B------:R-:W-:-:S04]  /*6880*/  IMAD.WIDE.U32 R12, R18, -0x36f0255e, R12 ;  /* 0xc90fdaa2120c7825 */ /* 0x000fc800078e000c */
[C---:B------:R-:W-:Y:S02]  /*6890*/  IMAD R17, R9.reuse, -0x36f0255e, RZ ;  /* 0xc90fdaa209117824 */ /* 0x040fe400078e02ff */
[----:B------:R-:W-:-:S04]  /*68a0*/  IMAD.WIDE.U32 R12, P2, R9, 0x2168c235, R12 ;  /* 0x2168c235090c7825 */ /* 0x000fc8000784000c */
[----:B------:R-:W-:Y:S01]  /*68b0*/  IMAD.X R9, RZ, RZ, R15, P2 ;  /* 0x000000ffff097224 */ /* 0x000fe200010e060f */
[----:B------:R-:W-:Y:S02]  /*68c0*/  IADD3 R13, P2, PT, R17, R13, RZ ;  /* 0x0000000d110d7210 */ /* 0x000fe40007f5e0ff */
[----:B------:R-:W-:Y:S02]  /*68d0*/  IADD3.X RZ, P1, PT, R12, R12, RZ, P1, !PT ;  /* 0x0000000c0cff7210 */ /* 0x000fe40000f3e4ff */
[C---:B------:R-:W-:Y:S01]  /*68e0*/  ISETP.GT.U32.AND P3, PT, R13.reuse, RZ, PT ;  /* 0x000000ff0d00720c */ /* 0x040fe20003f64070 */
[----:B------:R-:W-:Y:S01]  /*68f0*/  IMAD.X R9, RZ, RZ, R9, P2 ;  /* 0x000000ffff097224 */ /* 0x000fe200010e0609 */
[----:B------:R-:W-:-:S04]  /*6900*/  IADD3.X R12, P2, PT, R13, R13, RZ, P1, !PT ;  /* 0x0000000d0d0c7210 */ /* 0x000fc80000f5e4ff */
[C---:B------:R-:W-:Y:S01]  /*6910*/  ISETP.GT.AND.EX P1, PT, R9.reuse, RZ, PT, P3 ;  /* 0x000000ff0900720c */ /* 0x040fe20003f24330 */
[----:B------:R-:W-:-:S03]  /*6920*/  IMAD.X R14, R9, 0x1, R9, P2 ;  /* 0x00000001090e7824 */ /* 0x000fc600010e0609 */
[----:B------:R-:W-:Y:S02]  /*6930*/  SEL R12, R12, R13, P1 ;  /* 0x0000000d0c0c7207 */ /* 0x000fe40000800000 */
[----:B------:R-:W-:Y:S02]  /*6940*/  SEL R9, R14, R9, P1 ;  /* 0x000000090e097207 */ /* 0x000fe40000800000 */
[----:B------:R-:W-:Y:S02]  /*6950*/  IADD3 R14, P2, PT, R12, 0x1, RZ ;  /* 0x000000010c0e7810 */ /* 0x000fe40007f5e0ff */
[----:B------:R-:W-:Y:S02]  /*6960*/  SEL R13, RZ, 0xffffffff, !P1 ;  /* 0xffffffffff0d7807 */ /* 0x000fe40004800000 */
[----:B------:R-:W-:Y:S01]  /*6970*/  LOP3.LUT P1, R5, R5, 0x80000000, RZ, 0xc0, !PT ;  /* 0x8000000005057812 */ /* 0x000fe2000782c0ff */
[----:B------:R-:W-:Y:S01]  /*6980*/  IMAD.X R9, RZ, RZ, R9, P2 ;  /* 0x000000ffff097224 */ /* 0x000fe200010e0609 */
[----:B------:R-:W-:-:S02]  /*6990*/  IADD3 R12, PT, PT, R13, -R16, RZ ;  /* 0x800000100d0c7210 */ /* 0x000fc40007ffe0ff */
[----:B------:R-:W-:Y:S02]  /*69a0*/  @!P0 LOP3.LUT R5, R5, 0x80000000, RZ, 0x3c, !PT ;  /* 0x8000000005058812 */ /* 0x000fe400078e3cff */
[----:B------:R-:W-:Y:S01]  /*69b0*/  SHF.R.U64 R14, R14, 0xa, R9 ;  /* 0x0000000a0e0e7819 */ /* 0x000fe20000001209 */
[----:B------:R-:W-:-:S03]  /*69c0*/  IMAD.SHL.U32 R12, R12, 0x100000, RZ ;  /* 0x001000000c0c7824 */ /* 0x000fc600078e00ff */
[----:B------:R-:W-:-:S03]  /*69d0*/  IADD3 R14, P2, PT, R14, 0x1, RZ ;  /* 0x000000010e0e7810 */ /* 0x000fc60007f5e0ff */
[----:B------:R-:W-:Y:S01]  /*69e0*/  @P1 IMAD.MOV R10, RZ, RZ, -R10 ;  /* 0x000000ffff0a1224 */ /* 0x000fe200078e0a0a */
[----:B------:R-:W-:-:S04]  /*69f0*/  LEA.HI.X R9, R9, RZ, RZ, 0x16, P2 ;  /* 0x000000ff09097211 */ /* 0x000fc800010fb4ff */
[--C-:B------:R-:W-:Y:S02]  /*6a00*/  SHF.R.U64 R14, R14, 0x1, R9.reuse ;  /* 0x000000010e0e7819 */ /* 0x100fe40000001209 */
[----:B------:R-:W-:Y:S02]  /*6a10*/  SHF.R.U32.HI R9, RZ, 0x1, R9 ;  /* 0x00000001ff097819 */ /* 0x000fe40000011609 */
[----:B------:R-:W-:-:S04]  /*6a20*/  IADD3 R14, P2, P3, RZ, RZ, R14 ;  /* 0x000000ffff0e7210 */ /* 0x000fc80007b5e00e */
[----:B------:R-:W-:-:S04]  /*6a30*/  IADD3.X R12, PT, PT, R12, 0x3fe00000, R9, P2, P3 ;  /* 0x3fe000000c0c7810 */ /* 0x000fc800017e6409 */
[----:B------:R-:W-:-:S07]  /*6a40*/  LOP3.LUT R17, R12, R5, RZ, 0xfc, !PT ;  /* 0x000000050c117212 */ /* 0x000fce00078efcff */
.L_x_46:
[----:B------:R-:W-:Y:S02]  /*6a50*/  IMAD.MOV.U32 R9, RZ, RZ, 0x0 ;  /* 0x00000000ff097424 */ /* 0x000fe400078e00ff */
[----:B------:R-:W-:Y:S02]  /*6a60*/  IMAD.MOV.U32 R5, RZ, RZ, R10 ;  /* 0x000000ffff057224 */ /* 0x000fe400078e000a */
[----:B------:R-:W-:Y:S01]  /*6a70*/  IMAD.MOV.U32 R15, RZ, RZ, R17 ;  /* 0x000000ffff0f7224 */ /* 0x000fe200078e0011 */
[----:B------:R-:W-:Y:S06]  /*6a80*/  RET.REL.NODEC R8 `(_Z8fakeexpsjPdS_S_) ;  /* 0xffffff94085c7950 */ /* 0x000fec0003c3ffff */
.L_x_50:
[----:B------:R-:W-:-:S00]  /*6a90*/  BRA `(.L_x_50) ;  /* 0xfffffffc00fc7947 */ /* 0x000fc0000383ffff */
[----:B------:R-:W-:-:S00]  /*6aa0*/  NOP ;  /* 0x0000000000007918 */ /* 0x000fc00000000000 */
        /* <DEDUP_REMOVED lines=13> */
.L_x_54:


//--------------------- .nv.global.init           --------------------------
	.section	.nv.global.init,"aw",@progbits
	.align	16
.nv.global.init:
	.type		__cudart_sin_cos_coeffs,@object
	.size		__cudart_sin_cos_coeffs,(__cudart_i2opi_d - __cudart_sin_cos_coeffs)
__cudart_sin_cos_coeffs:
        /*0000*/ 	.byte	0x46, 0xd2, 0xb0, 0x2c, 0xf1, 0xe5, 0x5a, 0xbe, 0x92, 0xe3, 0xac, 0x69, 0xe3, 0x1d, 0xc7, 0x3e
        /*0010*/ 	.byte	0xa1, 0x62, 0xdb, 0x19, 0xa0, 0x01, 0x2a, 0xbf, 0x18, 0x08, 0x11, 0x11, 0x11, 0x11, 0x81, 0x3f
        /*0020*/ 	.byte	0x54, 0x55, 0x55, 0x55, 0x55, 0x55, 0xc5, 0xbf, 0x00, 0x00, 0x00, 0x00, 0x00, 0x00, 0x00, 0x00
        /*0030*/ 	.byte	0x00, 0x00, 0x00, 0x00, 0x00, 0x00, 0x00, 0x00, 0x64, 0x81, 0xfd, 0x20, 0x83, 0xff, 0xa8, 0xbd
        /*0040*/ 	.byte	0x28, 0x85, 0xef, 0xc1, 0xa7, 0xee, 0x21, 0x3e, 0xd9, 0xe6, 0x06, 0x8e, 0x4f, 0x7e, 0x92, 0xbe
        /*0050*/ 	.byte	0xe9, 0xbc, 0xdd, 0x19, 0xa0, 0x01, 0xfa, 0x3e, 0x47, 0x5d, 0xc1, 0x16, 0x6c, 0xc1, 0x56, 0xbf
        /*0060*/ 	.byte	0x51, 0x55, 0x55, 0x55, 0x55, 0x55, 0xa5, 0x3f, 0x00, 0x00, 0x00, 0x00, 0x00, 0x00, 0xe0, 0xbf
        /*0070*/ 	.byte	0x00, 0x00, 0x00, 0x00, 0x00, 0x00, 0xf0, 0x3f, 0x00, 0x00, 0x00, 0x00, 0x00, 0x00, 0x00, 0x00
	.type		__cudart_i2opi_d,@object
	.size		__cudart_i2opi_d,(mrg32k3aM1SubSeq - __cudart_i2opi_d)
__cudart_i2opi_d:
        /* <DEDUP_REMOVED lines=9> */
	.type		mrg32k3aM1SubSeq,@object
	.size		mrg32k3aM1SubSeq,(mrg32k3aM2SubSeq - mrg32k3aM1SubSeq)
mrg32k3aM1SubSeq:
        /* <DEDUP_REMOVED lines=126> */
	.type		mrg32k3aM2SubSeq,@object
	.size		mrg32k3aM2SubSeq,(mrg32k3aM1 - mrg32k3aM2SubSeq)
mrg32k3aM2SubSeq:
        /* <DEDUP_REMOVED lines=126> */
	.type		mrg32k3aM1,@object
	.size		mrg32k3aM1,(mrg32k3aM1Seq - mrg32k3aM1)
mrg32k3aM1:
        /* <DEDUP_REMOVED lines=144> */
	.type		mrg32k3aM1Seq,@object
	.size		mrg32k3aM1Seq,(mrg32k3aM2 - mrg32k3aM1Seq)
mrg32k3aM1Seq:
        /* <DEDUP_REMOVED lines=144> */
	.type		mrg32k3aM2,@object
	.size		mrg32k3aM2,(mrg32k3aM2Seq - mrg32k3aM2)
mrg32k3aM2:
        /* <DEDUP_REMOVED lines=144> */
	.type		mrg32k3aM2Seq,@object
	.size		mrg32k3aM2Seq,(precalc_xorwow_matrix - mrg32k3aM2Seq)
mrg32k3aM2Seq:
        /* <DEDUP_REMOVED lines=144> */
	.type		precalc_xorwow_matrix,@object
	.size		precalc_xorwow_matrix,(precalc_xorwow_offset_matrix - precalc_xorwow_matrix)
precalc_xorwow_matrix:
        /* <DEDUP_REMOVED lines=6400> */
	.type		precalc_xorwow_offset_matrix,@object
	.size		precalc_xorwow_offset_matrix,(.L_1 - precalc_xorwow_offset_matrix)
precalc_xorwow_offset_matrix:
        /* <DEDUP_REMOVED lines=6400> */
.L_1:


//--------------------- .nv.shared._Z8fakeexpsjPdS_S_ --------------------------
	.section	.nv.shared._Z8fakeexpsjPdS_S_,"aw",@nobits
	.sectionflags	@""
	.align	8
.nv.shared._Z8fakeexpsjPdS_S_:
	.zero		9064


//--------------------- .nv.shared.reserved.0     --------------------------
	.section	.nv.shared.reserved.0,"aw",@nobits
	.weak		__nv_reservedSMEM_offset_0_alias
	.size		__nv_reservedSMEM_offset_0_alias, 0, 64
	.other		__nv_reservedSMEM_offset_0_alias,@"STO_CUDA_RESERVED_SHARED STV_DEFAULT"
__nv_reservedSMEM_offset_0_alias:
	.zero		0
	.zero		64


//--------------------- .nv.constant0._Z8fakeexpsjPdS_S_ --------------------------
	.section	.nv.constant0._Z8fakeexpsjPdS_S_,"a",@progbits
	.sectionflags	@""
	.align	4
.nv.constant0._Z8fakeexpsjPdS_S_:
	.zero		928


//--------------------- SYMBOLS --------------------------

	.type		.nv.reservedSmem.offset0,@object
	.size		.nv.reservedSmem.offset0,0x4
	.type		.nv.reservedSmem.cap,@object
	.size		.nv.reservedSmem.cap,0x4
